//
// Generated by NVIDIA NVVM Compiler
//
// Compiler Build ID: CL-36424714
// Cuda compilation tools, release 13.0, V13.0.88
// Based on NVVM 20.0.0
//

.version 9.0
.target sm_100
.address_size 64

	// .globl	_Z11matmul_elemiP6__halfS0_S0_
// _ZZ12tiled_matmuliP6__halfS0_S0_E6a_tile has been demoted
// _ZZ12tiled_matmuliP6__halfS0_S0_E6b_tile has been demoted
// _ZZ23tensor_core_matmul_smemILi32ELi8EEviP6__halfS1_S1_E4smem has been demoted
// _ZZ25tensor_core_matmul_smem2dILi2ELi2EEviP6__halfS1_S1_E6a_smem has been demoted
// _ZZ25tensor_core_matmul_smem2dILi2ELi2EEviP6__halfS1_S1_E6b_smem has been demoted

.visible .entry _Z11matmul_elemiP6__halfS0_S0_(
	.param .u32 _Z11matmul_elemiP6__halfS0_S0__param_0,
	.param .u64 .ptr .align 1 _Z11matmul_elemiP6__halfS0_S0__param_1,
	.param .u64 .ptr .align 1 _Z11matmul_elemiP6__halfS0_S0__param_2,
	.param .u64 .ptr .align 1 _Z11matmul_elemiP6__halfS0_S0__param_3
)
{
	.reg .pred 	%p<10>;
	.reg .b16 	%rs<32>;
	.reg .b32 	%r<40>;
	.reg .b32 	%f<68>;
	.reg .b64 	%rd<67>;

	ld.param.u32 	%r18, [_Z11matmul_elemiP6__halfS0_S0__param_0];
	ld.param.u64 	%rd14, [_Z11matmul_elemiP6__halfS0_S0__param_1];
	ld.param.u64 	%rd15, [_Z11matmul_elemiP6__halfS0_S0__param_2];
	cvta.to.global.u64 	%rd1, %rd15;
	cvta.to.global.u64 	%rd2, %rd14;
	mov.u32 	%r19, %ctaid.x;
	mov.u32 	%r20, %ntid.x;
	mov.u32 	%r21, %tid.x;
	mad.lo.s32 	%r1, %r19, %r20, %r21;
	mov.u32 	%r22, %ctaid.y;
	mov.u32 	%r23, %ntid.y;
	mov.u32 	%r24, %tid.y;
	mad.lo.s32 	%r2, %r22, %r23, %r24;
	max.s32 	%r25, %r2, %r1;
	setp.ge.s32 	%p1, %r25, %r18;
	@%p1 bra 	$L__BB0_13;
	mul.lo.s32 	%r3, %r2, %r18;
	and.b32  	%r4, %r18, 7;
	setp.lt.u32 	%p2, %r18, 8;
	mov.f32 	%f67, 0f00000000;
	mov.b32 	%r38, 0;
	@%p2 bra 	$L__BB0_4;
	and.b32  	%r38, %r18, 2147483640;
	neg.s32 	%r36, %r38;
	mul.wide.s32 	%rd16, %r18, 2;
	add.s64 	%rd3, %rd1, %rd16;
	shl.b32 	%r7, %r18, 3;
	mul.wide.s32 	%rd17, %r18, 4;
	add.s64 	%rd4, %rd1, %rd17;
	mul.wide.s32 	%rd18, %r18, 6;
	add.s64 	%rd5, %rd1, %rd18;
	mul.wide.s32 	%rd19, %r18, 8;
	add.s64 	%rd6, %rd1, %rd19;
	mul.wide.s32 	%rd20, %r18, 10;
	add.s64 	%rd7, %rd1, %rd20;
	mul.wide.s32 	%rd21, %r18, 12;
	add.s64 	%rd8, %rd1, %rd21;
	mul.wide.s32 	%rd22, %r18, 14;
	add.s64 	%rd9, %rd1, %rd22;
	mul.wide.u32 	%rd23, %r3, 2;
	add.s64 	%rd24, %rd23, %rd2;
	add.s64 	%rd66, %rd24, 8;
	mov.f32 	%f67, 0f00000000;
	mov.u32 	%r35, %r1;
$L__BB0_3:
	.pragma "nounroll";
	mul.wide.s32 	%rd25, %r35, 2;
	add.s64 	%rd26, %rd3, %rd25;
	add.s64 	%rd27, %rd4, %rd25;
	add.s64 	%rd28, %rd5, %rd25;
	add.s64 	%rd29, %rd6, %rd25;
	add.s64 	%rd30, %rd7, %rd25;
	add.s64 	%rd31, %rd8, %rd25;
	add.s64 	%rd32, %rd9, %rd25;
	add.s64 	%rd33, %rd1, %rd25;
	ld.global.u16 	%rs1, [%rd66+-8];
	// begin inline asm
	{  cvt.f32.f16 %f16, %rs1;}

	// end inline asm
	ld.global.u16 	%rs2, [%rd33];
	// begin inline asm
	{  cvt.f32.f16 %f17, %rs2;}

	// end inline asm
	fma.rn.f32 	%f32, %f16, %f17, %f67;
	ld.global.u16 	%rs3, [%rd66+-6];
	// begin inline asm
	{  cvt.f32.f16 %f18, %rs3;}

	// end inline asm
	ld.global.u16 	%rs4, [%rd26];
	// begin inline asm
	{  cvt.f32.f16 %f19, %rs4;}

	// end inline asm
	fma.rn.f32 	%f33, %f18, %f19, %f32;
	ld.global.u16 	%rs5, [%rd66+-4];
	// begin inline asm
	{  cvt.f32.f16 %f20, %rs5;}

	// end inline asm
	ld.global.u16 	%rs6, [%rd27];
	// begin inline asm
	{  cvt.f32.f16 %f21, %rs6;}

	// end inline asm
	fma.rn.f32 	%f34, %f20, %f21, %f33;
	ld.global.u16 	%rs7, [%rd66+-2];
	// begin inline asm
	{  cvt.f32.f16 %f22, %rs7;}

	// end inline asm
	ld.global.u16 	%rs8, [%rd28];
	// begin inline asm
	{  cvt.f32.f16 %f23, %rs8;}

	// end inline asm
	fma.rn.f32 	%f35, %f22, %f23, %f34;
	ld.global.u16 	%rs9, [%rd66];
	// begin inline asm
	{  cvt.f32.f16 %f24, %rs9;}

	// end inline asm
	ld.global.u16 	%rs10, [%rd29];
	// begin inline asm
	{  cvt.f32.f16 %f25, %rs10;}

	// end inline asm
	fma.rn.f32 	%f36, %f24, %f25, %f35;
	ld.global.u16 	%rs11, [%rd66+2];
	// begin inline asm
	{  cvt.f32.f16 %f26, %rs11;}

	// end inline asm
	ld.global.u16 	%rs12, [%rd30];
	// begin inline asm
	{  cvt.f32.f16 %f27, %rs12;}

	// end inline asm
	fma.rn.f32 	%f37, %f26, %f27, %f36;
	ld.global.u16 	%rs13, [%rd66+4];
	// begin inline asm
	{  cvt.f32.f16 %f28, %rs13;}

	// end inline asm
	ld.global.u16 	%rs14, [%rd31];
	// begin inline asm
	{  cvt.f32.f16 %f29, %rs14;}

	// end inline asm
	fma.rn.f32 	%f38, %f28, %f29, %f37;
	ld.global.u16 	%rs15, [%rd66+6];
	// begin inline asm
	{  cvt.f32.f16 %f30, %rs15;}

	// end inline asm
	ld.global.u16 	%rs16, [%rd32];
	// begin inline asm
	{  cvt.f32.f16 %f31, %rs16;}

	// end inline asm
	fma.rn.f32 	%f67, %f30, %f31, %f38;
	add.s32 	%r36, %r36, 8;
	add.s32 	%r35, %r35, %r7;
	add.s64 	%rd66, %rd66, 16;
	setp.ne.s32 	%p3, %r36, 0;
	@%p3 bra 	$L__BB0_3;
$L__BB0_4:
	setp.eq.s32 	%p4, %r4, 0;
	@%p4 bra 	$L__BB0_12;
	and.b32  	%r13, %r18, 3;
	setp.lt.u32 	%p5, %r4, 4;
	@%p5 bra 	$L__BB0_7;
	add.s32 	%r27, %r38, %r3;
	mul.wide.u32 	%rd34, %r27, 2;
	add.s64 	%rd35, %rd2, %rd34;
	ld.global.u16 	%rs17, [%rd35];
	// begin inline asm
	{  cvt.f32.f16 %f40, %rs17;}

	// end inline asm
	mad.lo.s32 	%r28, %r38, %r18, %r1;
	mul.wide.s32 	%rd36, %r28, 2;
	add.s64 	%rd37, %rd1, %rd36;
	ld.global.u16 	%rs18, [%rd37];
	// begin inline asm
	{  cvt.f32.f16 %f41, %rs18;}

	// end inline asm
	fma.rn.f32 	%f48, %f40, %f41, %f67;
	cvt.u64.u32 	%rd38, %r3;
	cvt.u64.u32 	%rd39, %r38;
	add.s64 	%rd40, %rd39, %rd38;
	shl.b64 	%rd41, %rd40, 1;
	add.s64 	%rd42, %rd2, %rd41;
	ld.global.u16 	%rs19, [%rd42+2];
	// begin inline asm
	{  cvt.f32.f16 %f42, %rs19;}

	// end inline asm
	mul.wide.s32 	%rd43, %r18, 2;
	add.s64 	%rd44, %rd37, %rd43;
	ld.global.u16 	%rs20, [%rd44];
	// begin inline asm
	{  cvt.f32.f16 %f43, %rs20;}

	// end inline asm
	fma.rn.f32 	%f49, %f42, %f43, %f48;
	ld.global.u16 	%rs21, [%rd42+4];
	// begin inline asm
	{  cvt.f32.f16 %f44, %rs21;}

	// end inline asm
	add.s64 	%rd45, %rd44, %rd43;
	ld.global.u16 	%rs22, [%rd45];
	// begin inline asm
	{  cvt.f32.f16 %f45, %rs22;}

	// end inline asm
	fma.rn.f32 	%f50, %f44, %f45, %f49;
	ld.global.u16 	%rs23, [%rd42+6];
	// begin inline asm
	{  cvt.f32.f16 %f46, %rs23;}

	// end inline asm
	add.s64 	%rd46, %rd45, %rd43;
	ld.global.u16 	%rs24, [%rd46];
	// begin inline asm
	{  cvt.f32.f16 %f47, %rs24;}

	// end inline asm
	fma.rn.f32 	%f67, %f46, %f47, %f50;
	add.s32 	%r38, %r38, 4;
$L__BB0_7:
	setp.eq.s32 	%p6, %r13, 0;
	@%p6 bra 	$L__BB0_12;
	setp.eq.s32 	%p7, %r13, 1;
	@%p7 bra 	$L__BB0_10;
	add.s32 	%r29, %r38, %r3;
	mul.wide.u32 	%rd47, %r29, 2;
	add.s64 	%rd48, %rd2, %rd47;
	ld.global.u16 	%rs25, [%rd48];
	// begin inline asm
	{  cvt.f32.f16 %f52, %rs25;}

	// end inline asm
	mad.lo.s32 	%r30, %r38, %r18, %r1;
	mul.wide.s32 	%rd49, %r30, 2;
	add.s64 	%rd50, %rd1, %rd49;
	ld.global.u16 	%rs26, [%rd50];
	// begin inline asm
	{  cvt.f32.f16 %f53, %rs26;}

	// end inline asm
	fma.rn.f32 	%f56, %f52, %f53, %f67;
	cvt.u64.u32 	%rd51, %r3;
	cvt.u64.u32 	%rd52, %r38;
	add.s64 	%rd53, %rd52, %rd51;
	shl.b64 	%rd54, %rd53, 1;
	add.s64 	%rd55, %rd2, %rd54;
	ld.global.u16 	%rs27, [%rd55+2];
	// begin inline asm
	{  cvt.f32.f16 %f54, %rs27;}

	// end inline asm
	mul.wide.s32 	%rd56, %r18, 2;
	add.s64 	%rd57, %rd50, %rd56;
	ld.global.u16 	%rs28, [%rd57];
	// begin inline asm
	{  cvt.f32.f16 %f55, %rs28;}

	// end inline asm
	fma.rn.f32 	%f67, %f54, %f55, %f56;
	add.s32 	%r38, %r38, 2;
$L__BB0_10:
	and.b32  	%r31, %r18, 1;
	setp.eq.b32 	%p8, %r31, 1;
	not.pred 	%p9, %p8;
	@%p9 bra 	$L__BB0_12;
	add.s32 	%r32, %r38, %r3;
	mul.wide.u32 	%rd58, %r32, 2;
	add.s64 	%rd59, %rd2, %rd58;
	ld.global.u16 	%rs29, [%rd59];
	// begin inline asm
	{  cvt.f32.f16 %f57, %rs29;}

	// end inline asm
	mad.lo.s32 	%r33, %r38, %r18, %r1;
	mul.wide.s32 	%rd60, %r33, 2;
	add.s64 	%rd61, %rd1, %rd60;
	ld.global.u16 	%rs30, [%rd61];
	// begin inline asm
	{  cvt.f32.f16 %f58, %rs30;}

	// end inline asm
	fma.rn.f32 	%f67, %f57, %f58, %f67;
$L__BB0_12:
	ld.param.u64 	%rd65, [_Z11matmul_elemiP6__halfS0_S0__param_3];
	add.s32 	%r34, %r3, %r1;
	cvta.to.global.u64 	%rd62, %rd65;
	mul.wide.s32 	%rd63, %r34, 2;
	add.s64 	%rd64, %rd62, %rd63;
	// begin inline asm
	{  cvt.rn.f16.f32 %rs31, %f67;}

	// end inline asm
	st.global.u16 	[%rd64], %rs31;
$L__BB0_13:
	ret;

}
	// .globl	_Z12tiled_matmuliP6__halfS0_S0_
.visible .entry _Z12tiled_matmuliP6__halfS0_S0_(
	.param .u32 _Z12tiled_matmuliP6__halfS0_S0__param_0,
	.param .u64 .ptr .align 1 _Z12tiled_matmuliP6__halfS0_S0__param_1,
	.param .u64 .ptr .align 1 _Z12tiled_matmuliP6__halfS0_S0__param_2,
	.param .u64 .ptr .align 1 _Z12tiled_matmuliP6__halfS0_S0__param_3
)
{
	.reg .pred 	%p<8>;
	.reg .b16 	%rs<76>;
	.reg .b32 	%r<42>;
	.reg .b32 	%f<106>;
	.reg .b64 	%rd<13>;
	// demoted variable
	.shared .align 2 .b8 _ZZ12tiled_matmuliP6__halfS0_S0_E6a_tile[2048];
	// demoted variable
	.shared .align 2 .b8 _ZZ12tiled_matmuliP6__halfS0_S0_E6b_tile[2048];
	ld.param.u32 	%r23, [_Z12tiled_matmuliP6__halfS0_S0__param_0];
	ld.param.u64 	%rd4, [_Z12tiled_matmuliP6__halfS0_S0__param_1];
	ld.param.u64 	%rd5, [_Z12tiled_matmuliP6__halfS0_S0__param_2];
	ld.param.u64 	%rd6, [_Z12tiled_matmuliP6__halfS0_S0__param_3];
	mov.u32 	%r24, %ctaid.x;
	shl.b32 	%r1, %r24, 5;
	mov.u32 	%r37, %tid.x;
	add.s32 	%r3, %r1, %r37;
	mov.u32 	%r25, %ctaid.y;
	shl.b32 	%r26, %r25, 5;
	mov.u32 	%r39, %tid.y;
	add.s32 	%r5, %r26, %r39;
	setp.lt.s32 	%p1, %r23, 1;
	mov.f32 	%f105, 0f00000000;
	@%p1 bra 	$L__BB1_9;
	shl.b32 	%r28, %r39, 6;
	mov.u32 	%r29, _ZZ12tiled_matmuliP6__halfS0_S0_E6a_tile;
	add.s32 	%r6, %r29, %r28;
	shl.b32 	%r30, %r37, 1;
	add.s32 	%r7, %r6, %r30;
	mov.u32 	%r31, _ZZ12tiled_matmuliP6__halfS0_S0_E6b_tile;
	add.s32 	%r9, %r31, %r30;
	add.s32 	%r8, %r9, %r28;
	mad.lo.s32 	%r32, %r39, %r23, %r37;
	add.s32 	%r40, %r32, %r1;
	shl.b32 	%r11, %r23, 5;
	mad.lo.s32 	%r38, %r5, %r23, %r37;
	cvta.to.global.u64 	%rd1, %rd4;
	cvta.to.global.u64 	%rd2, %rd5;
	mov.f32 	%f105, 0f00000000;
	mov.b32 	%r41, 0;
$L__BB1_2:
	setp.ge.u32 	%p2, %r5, %r23;
	mul.wide.s32 	%rd7, %r38, 2;
	add.s64 	%rd3, %rd1, %rd7;
	setp.ge.s32 	%p3, %r37, %r23;
	or.pred  	%p4, %p3, %p2;
	@%p4 bra 	$L__BB1_4;
	ld.global.u16 	%rs74, [%rd3];
	bra.uni 	$L__BB1_5;
$L__BB1_4:
	mov.f32 	%f6, 0f00000000;
	// begin inline asm
	{  cvt.rn.f16.f32 %rs74, %f6;}

	// end inline asm
$L__BB1_5:
	st.shared.u16 	[%r7], %rs74;
	max.s32 	%r34, %r3, %r39;
	setp.ge.s32 	%p5, %r34, %r23;
	@%p5 bra 	$L__BB1_7;
	mul.wide.s32 	%rd8, %r40, 2;
	add.s64 	%rd9, %rd2, %rd8;
	ld.global.u16 	%rs75, [%rd9];
	bra.uni 	$L__BB1_8;
$L__BB1_7:
	mov.f32 	%f7, 0f00000000;
	// begin inline asm
	{  cvt.rn.f16.f32 %rs75, %f7;}

	// end inline asm
$L__BB1_8:
	st.shared.u16 	[%r8], %rs75;
	bar.sync 	0;
	ld.shared.u16 	%rs9, [%r6];
	// begin inline asm
	{  cvt.f32.f16 %f8, %rs9;}

	// end inline asm
	ld.shared.u16 	%rs10, [%r9];
	// begin inline asm
	{  cvt.f32.f16 %f9, %rs10;}

	// end inline asm
	fma.rn.f32 	%f72, %f8, %f9, %f105;
	ld.shared.u16 	%rs11, [%r6+2];
	// begin inline asm
	{  cvt.f32.f16 %f10, %rs11;}

	// end inline asm
	ld.shared.u16 	%rs12, [%r9+64];
	// begin inline asm
	{  cvt.f32.f16 %f11, %rs12;}

	// end inline asm
	fma.rn.f32 	%f73, %f10, %f11, %f72;
	ld.shared.u16 	%rs13, [%r6+4];
	// begin inline asm
	{  cvt.f32.f16 %f12, %rs13;}

	// end inline asm
	ld.shared.u16 	%rs14, [%r9+128];
	// begin inline asm
	{  cvt.f32.f16 %f13, %rs14;}

	// end inline asm
	fma.rn.f32 	%f74, %f12, %f13, %f73;
	ld.shared.u16 	%rs15, [%r6+6];
	// begin inline asm
	{  cvt.f32.f16 %f14, %rs15;}

	// end inline asm
	ld.shared.u16 	%rs16, [%r9+192];
	// begin inline asm
	{  cvt.f32.f16 %f15, %rs16;}

	// end inline asm
	fma.rn.f32 	%f75, %f14, %f15, %f74;
	ld.shared.u16 	%rs17, [%r6+8];
	// begin inline asm
	{  cvt.f32.f16 %f16, %rs17;}

	// end inline asm
	ld.shared.u16 	%rs18, [%r9+256];
	// begin inline asm
	{  cvt.f32.f16 %f17, %rs18;}

	// end inline asm
	fma.rn.f32 	%f76, %f16, %f17, %f75;
	ld.shared.u16 	%rs19, [%r6+10];
	// begin inline asm
	{  cvt.f32.f16 %f18, %rs19;}

	// end inline asm
	ld.shared.u16 	%rs20, [%r9+320];
	// begin inline asm
	{  cvt.f32.f16 %f19, %rs20;}

	// end inline asm
	fma.rn.f32 	%f77, %f18, %f19, %f76;
	ld.shared.u16 	%rs21, [%r6+12];
	// begin inline asm
	{  cvt.f32.f16 %f20, %rs21;}

	// end inline asm
	ld.shared.u16 	%rs22, [%r9+384];
	// begin inline asm
	{  cvt.f32.f16 %f21, %rs22;}

	// end inline asm
	fma.rn.f32 	%f78, %f20, %f21, %f77;
	ld.shared.u16 	%rs23, [%r6+14];
	// begin inline asm
	{  cvt.f32.f16 %f22, %rs23;}

	// end inline asm
	ld.shared.u16 	%rs24, [%r9+448];
	// begin inline asm
	{  cvt.f32.f16 %f23, %rs24;}

	// end inline asm
	fma.rn.f32 	%f79, %f22, %f23, %f78;
	ld.shared.u16 	%rs25, [%r6+16];
	// begin inline asm
	{  cvt.f32.f16 %f24, %rs25;}

	// end inline asm
	ld.shared.u16 	%rs26, [%r9+512];
	// begin inline asm
	{  cvt.f32.f16 %f25, %rs26;}

	// end inline asm
	fma.rn.f32 	%f80, %f24, %f25, %f79;
	ld.shared.u16 	%rs27, [%r6+18];
	// begin inline asm
	{  cvt.f32.f16 %f26, %rs27;}

	// end inline asm
	ld.shared.u16 	%rs28, [%r9+576];
	// begin inline asm
	{  cvt.f32.f16 %f27, %rs28;}

	// end inline asm
	fma.rn.f32 	%f81, %f26, %f27, %f80;
	ld.shared.u16 	%rs29, [%r6+20];
	// begin inline asm
	{  cvt.f32.f16 %f28, %rs29;}

	// end inline asm
	ld.shared.u16 	%rs30, [%r9+640];
	// begin inline asm
	{  cvt.f32.f16 %f29, %rs30;}

	// end inline asm
	fma.rn.f32 	%f82, %f28, %f29, %f81;
	ld.shared.u16 	%rs31, [%r6+22];
	// begin inline asm
	{  cvt.f32.f16 %f30, %rs31;}

	// end inline asm
	ld.shared.u16 	%rs32, [%r9+704];
	// begin inline asm
	{  cvt.f32.f16 %f31, %rs32;}

	// end inline asm
	fma.rn.f32 	%f83, %f30, %f31, %f82;
	ld.shared.u16 	%rs33, [%r6+24];
	// begin inline asm
	{  cvt.f32.f16 %f32, %rs33;}

	// end inline asm
	ld.shared.u16 	%rs34, [%r9+768];
	// begin inline asm
	{  cvt.f32.f16 %f33, %rs34;}

	// end inline asm
	fma.rn.f32 	%f84, %f32, %f33, %f83;
	ld.shared.u16 	%rs35, [%r6+26];
	// begin inline asm
	{  cvt.f32.f16 %f34, %rs35;}

	// end inline asm
	ld.shared.u16 	%rs36, [%r9+832];
	// begin inline asm
	{  cvt.f32.f16 %f35, %rs36;}

	// end inline asm
	fma.rn.f32 	%f85, %f34, %f35, %f84;
	ld.shared.u16 	%rs37, [%r6+28];
	// begin inline asm
	{  cvt.f32.f16 %f36, %rs37;}

	// end inline asm
	ld.shared.u16 	%rs38, [%r9+896];
	// begin inline asm
	{  cvt.f32.f16 %f37, %rs38;}

	// end inline asm
	fma.rn.f32 	%f86, %f36, %f37, %f85;
	ld.shared.u16 	%rs39, [%r6+30];
	// begin inline asm
	{  cvt.f32.f16 %f38, %rs39;}

	// end inline asm
	ld.shared.u16 	%rs40, [%r9+960];
	// begin inline asm
	{  cvt.f32.f16 %f39, %rs40;}

	// end inline asm
	fma.rn.f32 	%f87, %f38, %f39, %f86;
	ld.shared.u16 	%rs41, [%r6+32];
	// begin inline asm
	{  cvt.f32.f16 %f40, %rs41;}

	// end inline asm
	ld.shared.u16 	%rs42, [%r9+1024];
	// begin inline asm
	{  cvt.f32.f16 %f41, %rs42;}

	// end inline asm
	fma.rn.f32 	%f88, %f40, %f41, %f87;
	ld.shared.u16 	%rs43, [%r6+34];
	// begin inline asm
	{  cvt.f32.f16 %f42, %rs43;}

	// end inline asm
	ld.shared.u16 	%rs44, [%r9+1088];
	// begin inline asm
	{  cvt.f32.f16 %f43, %rs44;}

	// end inline asm
	fma.rn.f32 	%f89, %f42, %f43, %f88;
	ld.shared.u16 	%rs45, [%r6+36];
	// begin inline asm
	{  cvt.f32.f16 %f44, %rs45;}

	// end inline asm
	ld.shared.u16 	%rs46, [%r9+1152];
	// begin inline asm
	{  cvt.f32.f16 %f45, %rs46;}

	// end inline asm
	fma.rn.f32 	%f90, %f44, %f45, %f89;
	ld.shared.u16 	%rs47, [%r6+38];
	// begin inline asm
	{  cvt.f32.f16 %f46, %rs47;}

	// end inline asm
	ld.shared.u16 	%rs48, [%r9+1216];
	// begin inline asm
	{  cvt.f32.f16 %f47, %rs48;}

	// end inline asm
	fma.rn.f32 	%f91, %f46, %f47, %f90;
	ld.shared.u16 	%rs49, [%r6+40];
	// begin inline asm
	{  cvt.f32.f16 %f48, %rs49;}

	// end inline asm
	ld.shared.u16 	%rs50, [%r9+1280];
	// begin inline asm
	{  cvt.f32.f16 %f49, %rs50;}

	// end inline asm
	fma.rn.f32 	%f92, %f48, %f49, %f91;
	ld.shared.u16 	%rs51, [%r6+42];
	// begin inline asm
	{  cvt.f32.f16 %f50, %rs51;}

	// end inline asm
	ld.shared.u16 	%rs52, [%r9+1344];
	// begin inline asm
	{  cvt.f32.f16 %f51, %rs52;}

	// end inline asm
	fma.rn.f32 	%f93, %f50, %f51, %f92;
	ld.shared.u16 	%rs53, [%r6+44];
	// begin inline asm
	{  cvt.f32.f16 %f52, %rs53;}

	// end inline asm
	ld.shared.u16 	%rs54, [%r9+1408];
	// begin inline asm
	{  cvt.f32.f16 %f53, %rs54;}

	// end inline asm
	fma.rn.f32 	%f94, %f52, %f53, %f93;
	ld.shared.u16 	%rs55, [%r6+46];
	// begin inline asm
	{  cvt.f32.f16 %f54, %rs55;}

	// end inline asm
	ld.shared.u16 	%rs56, [%r9+1472];
	// begin inline asm
	{  cvt.f32.f16 %f55, %rs56;}

	// end inline asm
	fma.rn.f32 	%f95, %f54, %f55, %f94;
	ld.shared.u16 	%rs57, [%r6+48];
	// begin inline asm
	{  cvt.f32.f16 %f56, %rs57;}

	// end inline asm
	ld.shared.u16 	%rs58, [%r9+1536];
	// begin inline asm
	{  cvt.f32.f16 %f57, %rs58;}

	// end inline asm
	fma.rn.f32 	%f96, %f56, %f57, %f95;
	ld.shared.u16 	%rs59, [%r6+50];
	// begin inline asm
	{  cvt.f32.f16 %f58, %rs59;}

	// end inline asm
	ld.shared.u16 	%rs60, [%r9+1600];
	// begin inline asm
	{  cvt.f32.f16 %f59, %rs60;}

	// end inline asm
	fma.rn.f32 	%f97, %f58, %f59, %f96;
	ld.shared.u16 	%rs61, [%r6+52];
	// begin inline asm
	{  cvt.f32.f16 %f60, %rs61;}

	// end inline asm
	ld.shared.u16 	%rs62, [%r9+1664];
	// begin inline asm
	{  cvt.f32.f16 %f61, %rs62;}

	// end inline asm
	fma.rn.f32 	%f98, %f60, %f61, %f97;
	ld.shared.u16 	%rs63, [%r6+54];
	// begin inline asm
	{  cvt.f32.f16 %f62, %rs63;}

	// end inline asm
	ld.shared.u16 	%rs64, [%r9+1728];
	// begin inline asm
	{  cvt.f32.f16 %f63, %rs64;}

	// end inline asm
	fma.rn.f32 	%f99, %f62, %f63, %f98;
	ld.shared.u16 	%rs65, [%r6+56];
	// begin inline asm
	{  cvt.f32.f16 %f64, %rs65;}

	// end inline asm
	ld.shared.u16 	%rs66, [%r9+1792];
	// begin inline asm
	{  cvt.f32.f16 %f65, %rs66;}

	// end inline asm
	fma.rn.f32 	%f100, %f64, %f65, %f99;
	ld.shared.u16 	%rs67, [%r6+58];
	// begin inline asm
	{  cvt.f32.f16 %f66, %rs67;}

	// end inline asm
	ld.shared.u16 	%rs68, [%r9+1856];
	// begin inline asm
	{  cvt.f32.f16 %f67, %rs68;}

	// end inline asm
	fma.rn.f32 	%f101, %f66, %f67, %f100;
	ld.shared.u16 	%rs69, [%r6+60];
	// begin inline asm
	{  cvt.f32.f16 %f68, %rs69;}

	// end inline asm
	ld.shared.u16 	%rs70, [%r9+1920];
	// begin inline asm
	{  cvt.f32.f16 %f69, %rs70;}

	// end inline asm
	fma.rn.f32 	%f102, %f68, %f69, %f101;
	ld.shared.u16 	%rs71, [%r6+62];
	// begin inline asm
	{  cvt.f32.f16 %f70, %rs71;}

	// end inline asm
	ld.shared.u16 	%rs72, [%r9+1984];
	// begin inline asm
	{  cvt.f32.f16 %f71, %rs72;}

	// end inline asm
	fma.rn.f32 	%f105, %f70, %f71, %f102;
	bar.sync 	0;
	add.s32 	%r41, %r41, 32;
	add.s32 	%r40, %r40, %r11;
	add.s32 	%r39, %r39, 32;
	add.s32 	%r38, %r38, 32;
	add.s32 	%r37, %r37, 32;
	setp.lt.s32 	%p6, %r41, %r23;
	@%p6 bra 	$L__BB1_2;
$L__BB1_9:
	max.s32 	%r35, %r5, %r3;
	setp.ge.s32 	%p7, %r35, %r23;
	@%p7 bra 	$L__BB1_11;
	mad.lo.s32 	%r36, %r5, %r23, %r3;
	cvta.to.global.u64 	%rd10, %rd6;
	mul.wide.s32 	%rd11, %r36, 2;
	add.s64 	%rd12, %rd10, %rd11;
	// begin inline asm
	{  cvt.rn.f16.f32 %rs73, %f105;}

	// end inline asm
	st.global.u16 	[%rd12], %rs73;
$L__BB1_11:
	ret;

}
	// .globl	_Z18tensor_core_matmuliP6__halfS0_S0_
.visible .entry _Z18tensor_core_matmuliP6__halfS0_S0_(
	.param .u32 _Z18tensor_core_matmuliP6__halfS0_S0__param_0,
	.param .u64 .ptr .align 1 _Z18tensor_core_matmuliP6__halfS0_S0__param_1,
	.param .u64 .ptr .align 1 _Z18tensor_core_matmuliP6__halfS0_S0__param_2,
	.param .u64 .ptr .align 1 _Z18tensor_core_matmuliP6__halfS0_S0__param_3
)
{
	.reg .pred 	%p<12>;
	.reg .b16 	%rs<2>;
	.reg .b32 	%r<251>;
	.reg .b64 	%rd<32>;

	ld.param.u32 	%r98, [_Z18tensor_core_matmuliP6__halfS0_S0__param_0];
	ld.param.u64 	%rd5, [_Z18tensor_core_matmuliP6__halfS0_S0__param_1];
	ld.param.u64 	%rd6, [_Z18tensor_core_matmuliP6__halfS0_S0__param_2];
	cvta.to.global.u64 	%rd1, %rd6;
	cvta.to.global.u64 	%rd2, %rd5;
	mov.u32 	%r100, %ctaid.x;
	mov.u32 	%r101, %ntid.x;
	mov.u32 	%r102, %tid.x;
	mad.lo.s32 	%r103, %r100, %r101, %r102;
	shr.u32 	%r1, %r103, 5;
	mov.u32 	%r104, %ctaid.y;
	mov.u32 	%r105, %ntid.y;
	mov.u32 	%r106, %tid.y;
	mad.lo.s32 	%r2, %r104, %r105, %r106;
	mov.b32 	%r99, 0;
	// begin inline asm
	cvt.rn.f16.s32 %rs1, %r99;
	// end inline asm
	mov.b32 	%r211, {%rs1, %rs1};
	setp.lt.s32 	%p2, %r98, 1;
	mov.u32 	%r212, %r211;
	mov.u32 	%r213, %r211;
	mov.u32 	%r214, %r211;
	@%p2 bra 	$L__BB2_17;
	shl.b32 	%r109, %r1, 4;
	shl.b32 	%r4, %r2, 4;
	max.u32 	%r110, %r109, %r4;
	setp.lt.u32 	%p1, %r110, %r98;
	mul.lo.s32 	%r5, %r109, %r98;
	add.s32 	%r111, %r98, -1;
	shr.u32 	%r112, %r111, 4;
	add.s32 	%r6, %r112, 1;
	and.b32  	%r7, %r6, 3;
	setp.lt.u32 	%p3, %r98, 49;
	mov.b32 	%r235, 0;
	mov.u32 	%r212, %r211;
	mov.u32 	%r213, %r211;
	mov.u32 	%r214, %r211;
	@%p3 bra 	$L__BB2_12;
	mad.lo.s32 	%r204, %r98, 48, %r4;
	shl.b32 	%r9, %r98, 6;
	shl.b32 	%r114, %r98, 5;
	add.s32 	%r203, %r114, %r4;
	shl.b32 	%r115, %r98, 4;
	add.s32 	%r202, %r115, %r4;
	and.b32  	%r116, %r6, 536870908;
	neg.s32 	%r200, %r116;
	mov.b32 	%r235, 0;
	not.pred 	%p4, %p1;
	mov.u32 	%r201, %r4;
	mov.u32 	%r205, %r5;
	mov.u32 	%r212, %r211;
	mov.u32 	%r213, %r211;
	mov.u32 	%r214, %r211;
$L__BB2_3:
	@%p4 bra 	$L__BB2_5;
	mul.wide.u32 	%rd7, %r205, 2;
	add.s64 	%rd8, %rd2, %rd7;
	wmma.load.a.sync.aligned.row.m16n16k16.global.f16 	{%r117, %r118, %r119, %r120, %r121, %r122, %r123, %r124}, [%rd8], %r98;
	mul.wide.u32 	%rd9, %r201, 2;
	add.s64 	%rd10, %rd1, %rd9;
	wmma.load.b.sync.aligned.row.m16n16k16.global.f16 	{%r125, %r126, %r127, %r128, %r129, %r130, %r131, %r132}, [%rd10], %r98;
	wmma.mma.sync.aligned.row.row.m16n16k16.f16.f16 {%r214, %r213, %r212, %r211}, {%r117, %r118, %r119, %r120, %r121, %r122, %r123, %r124}, {%r125, %r126, %r127, %r128, %r129, %r130, %r131, %r132}, {%r214, %r213, %r212, %r211};
$L__BB2_5:
	mul.wide.u32 	%rd11, %r205, 2;
	add.s64 	%rd3, %rd2, %rd11;
	@%p4 bra 	$L__BB2_7;
	add.s64 	%rd12, %rd3, 32;
	wmma.load.a.sync.aligned.row.m16n16k16.global.f16 	{%r133, %r134, %r135, %r136, %r137, %r138, %r139, %r140}, [%rd12], %r98;
	mul.wide.u32 	%rd13, %r202, 2;
	add.s64 	%rd14, %rd1, %rd13;
	wmma.load.b.sync.aligned.row.m16n16k16.global.f16 	{%r141, %r142, %r143, %r144, %r145, %r146, %r147, %r148}, [%rd14], %r98;
	wmma.mma.sync.aligned.row.row.m16n16k16.f16.f16 {%r214, %r213, %r212, %r211}, {%r133, %r134, %r135, %r136, %r137, %r138, %r139, %r140}, {%r141, %r142, %r143, %r144, %r145, %r146, %r147, %r148}, {%r214, %r213, %r212, %r211};
$L__BB2_7:
	@%p4 bra 	$L__BB2_9;
	add.s64 	%rd15, %rd3, 64;
	wmma.load.a.sync.aligned.row.m16n16k16.global.f16 	{%r149, %r150, %r151, %r152, %r153, %r154, %r155, %r156}, [%rd15], %r98;
	mul.wide.u32 	%rd16, %r203, 2;
	add.s64 	%rd17, %rd1, %rd16;
	wmma.load.b.sync.aligned.row.m16n16k16.global.f16 	{%r157, %r158, %r159, %r160, %r161, %r162, %r163, %r164}, [%rd17], %r98;
	wmma.mma.sync.aligned.row.row.m16n16k16.f16.f16 {%r214, %r213, %r212, %r211}, {%r149, %r150, %r151, %r152, %r153, %r154, %r155, %r156}, {%r157, %r158, %r159, %r160, %r161, %r162, %r163, %r164}, {%r214, %r213, %r212, %r211};
$L__BB2_9:
	@%p4 bra 	$L__BB2_11;
	add.s64 	%rd18, %rd3, 96;
	wmma.load.a.sync.aligned.row.m16n16k16.global.f16 	{%r165, %r166, %r167, %r168, %r169, %r170, %r171, %r172}, [%rd18], %r98;
	mul.wide.u32 	%rd19, %r204, 2;
	add.s64 	%rd20, %rd1, %rd19;
	wmma.load.b.sync.aligned.row.m16n16k16.global.f16 	{%r173, %r174, %r175, %r176, %r177, %r178, %r179, %r180}, [%rd20], %r98;
	wmma.mma.sync.aligned.row.row.m16n16k16.f16.f16 {%r214, %r213, %r212, %r211}, {%r165, %r166, %r167, %r168, %r169, %r170, %r171, %r172}, {%r173, %r174, %r175, %r176, %r177, %r178, %r179, %r180}, {%r214, %r213, %r212, %r211};
$L__BB2_11:
	add.s32 	%r235, %r235, 64;
	add.s32 	%r205, %r205, 64;
	add.s32 	%r204, %r204, %r9;
	add.s32 	%r203, %r203, %r9;
	add.s32 	%r202, %r202, %r9;
	add.s32 	%r201, %r201, %r9;
	add.s32 	%r200, %r200, 4;
	setp.ne.s32 	%p8, %r200, 0;
	@%p8 bra 	$L__BB2_3;
$L__BB2_12:
	setp.eq.s32 	%p9, %r7, 0;
	@%p9 bra 	$L__BB2_17;
	mad.lo.s32 	%r238, %r235, %r98, %r4;
	shl.b32 	%r73, %r98, 4;
	add.s32 	%r237, %r235, %r5;
	neg.s32 	%r236, %r7;
	not.pred 	%p10, %p1;
$L__BB2_14:
	.pragma "nounroll";
	@%p10 bra 	$L__BB2_16;
	mul.wide.u32 	%rd21, %r237, 2;
	add.s64 	%rd22, %rd2, %rd21;
	wmma.load.a.sync.aligned.row.m16n16k16.global.f16 	{%r181, %r182, %r183, %r184, %r185, %r186, %r187, %r188}, [%rd22], %r98;
	mul.wide.u32 	%rd23, %r238, 2;
	add.s64 	%rd24, %rd1, %rd23;
	wmma.load.b.sync.aligned.row.m16n16k16.global.f16 	{%r189, %r190, %r191, %r192, %r193, %r194, %r195, %r196}, [%rd24], %r98;
	wmma.mma.sync.aligned.row.row.m16n16k16.f16.f16 {%r214, %r213, %r212, %r211}, {%r181, %r182, %r183, %r184, %r185, %r186, %r187, %r188}, {%r189, %r190, %r191, %r192, %r193, %r194, %r195, %r196}, {%r214, %r213, %r212, %r211};
$L__BB2_16:
	add.s32 	%r238, %r238, %r73;
	add.s32 	%r237, %r237, 16;
	add.s32 	%r236, %r236, 1;
	setp.ne.s32 	%p11, %r236, 0;
	@%p11 bra 	$L__BB2_14;
$L__BB2_17:
	ld.param.u64 	%rd31, [_Z18tensor_core_matmuliP6__halfS0_S0__param_3];
	cvta.to.global.u64 	%rd25, %rd31;
	mul.lo.s32 	%r197, %r98, %r1;
	shl.b32 	%r198, %r197, 4;
	cvt.s64.s32 	%rd26, %r198;
	shl.b32 	%r199, %r2, 4;
	cvt.u64.u32 	%rd27, %r199;
	add.s64 	%rd28, %rd26, %rd27;
	shl.b64 	%rd29, %rd28, 1;
	add.s64 	%rd30, %rd25, %rd29;
	wmma.store.d.sync.aligned.row.m16n16k16.global.f16 	[%rd30], {%r214, %r213, %r212, %r211}, %r98;
	ret;

}
	// .globl	_Z23tensor_core_matmul_smemILi32ELi8EEviP6__halfS1_S1_
.visible .entry _Z23tensor_core_matmul_smemILi32ELi8EEviP6__halfS1_S1_(
	.param .u32 _Z23tensor_core_matmul_smemILi32ELi8EEviP6__halfS1_S1__param_0,
	.param .u64 .ptr .align 1 _Z23tensor_core_matmul_smemILi32ELi8EEviP6__halfS1_S1__param_1,
	.param .u64 .ptr .align 1 _Z23tensor_core_matmul_smemILi32ELi8EEviP6__halfS1_S1__param_2,
	.param .u64 .ptr .align 1 _Z23tensor_core_matmul_smemILi32ELi8EEviP6__halfS1_S1__param_3
)
{
	.reg .pred 	%p<47>;
	.reg .b16 	%rs<14>;
	.reg .b32 	%r<1186>;
	.reg .b32 	%f<5>;
	.reg .b64 	%rd<63>;
	// demoted variable
	.shared .align 2 .b8 _ZZ23tensor_core_matmul_smemILi32ELi8EEviP6__halfS1_S1_E4smem[16384];
	ld.param.u32 	%r314, [_Z23tensor_core_matmul_smemILi32ELi8EEviP6__halfS1_S1__param_0];
	ld.param.u64 	%rd5, [_Z23tensor_core_matmul_smemILi32ELi8EEviP6__halfS1_S1__param_1];
	ld.param.u64 	%rd7, [_Z23tensor_core_matmul_smemILi32ELi8EEviP6__halfS1_S1__param_2];
	cvta.to.global.u64 	%rd1, %rd7;
	mov.u32 	%r316, %ctaid.x;
	mov.u32 	%r1, %ntid.x;
	mov.u32 	%r2, %tid.x;
	mad.lo.s32 	%r317, %r316, %r1, %r2;
	mov.u32 	%r318, %ctaid.y;
	mov.u32 	%r319, %ntid.y;
	mov.u32 	%r320, %tid.y;
	mad.lo.s32 	%r3, %r318, %r319, %r320;
	mov.b32 	%r315, 0;
	// begin inline asm
	cvt.rn.f16.s32 %rs2, %r315;
	// end inline asm
	mov.b32 	%r1058, {%rs2, %rs2};
	shr.u32 	%r321, %r317, 1;
	and.b32  	%r5, %r321, 2147483632;
	cvt.rn.f32.s32 	%f2, %r314;
	mul.f32 	%f3, %f2, 0f3B000000;
	cvt.rpi.f32.f32 	%f1, %f3;
	setp.leu.f32 	%p1, %f1, 0f00000000;
	mov.u32 	%r1059, %r1058;
	mov.u32 	%r1060, %r1058;
	mov.u32 	%r1061, %r1058;
	@%p1 bra 	$L__BB3_86;
	shl.b32 	%r6, %r3, 4;
	mul.lo.s32 	%r323, %r5, %r314;
	cvt.u64.u32 	%rd2, %r323;
	add.s32 	%r7, %r2, %r1;
	cvt.u16.u32 	%rs3, %r7;
	xor.b16  	%rs4, %rs3, 8191;
	cvt.u16.u32 	%rs5, %r1;
	div.u16 	%rs6, %rs4, %rs5;
	and.b16  	%rs1, %rs6, 3;
	and.b32  	%r324, %r2, 15;
	or.b32  	%r8, %r324, %r6;
	shl.b32 	%r325, %r2, 1;
	mov.u32 	%r326, _ZZ23tensor_core_matmul_smemILi32ELi8EEviP6__halfS1_S1_E4smem;
	add.s32 	%r9, %r326, %r325;
	and.b32  	%r327, %r7, 15;
	or.b32  	%r10, %r327, %r6;
	shl.b32 	%r11, %r1, 1;
	add.s32 	%r12, %r9, %r11;
	add.s32 	%r13, %r7, %r1;
	and.b32  	%r328, %r13, 15;
	or.b32  	%r14, %r328, %r6;
	shl.b32 	%r15, %r1, 2;
	shl.b32 	%r16, %r1, 3;
	cvta.to.global.u64 	%rd3, %rd5;
	mov.b32 	%r1047, 0;
	mov.u32 	%r1059, %r1058;
	mov.u32 	%r1060, %r1058;
	mov.u32 	%r1061, %r1058;
$L__BB3_2:
	setp.eq.s16 	%p2, %rs1, 2;
	shl.b32 	%r22, %r1047, 9;
	mov.u32 	%r1048, %r2;
	@%p2 bra 	$L__BB3_11;
	shr.u32 	%r330, %r2, 4;
	add.s32 	%r23, %r330, %r22;
	max.s32 	%r331, %r23, %r8;
	setp.ge.s32 	%p3, %r331, %r314;
	@%p3 bra 	$L__BB3_5;
	mad.lo.s32 	%r332, %r23, %r314, %r8;
	mul.wide.s32 	%rd8, %r332, 2;
	add.s64 	%rd9, %rd1, %rd8;
	ld.global.u16 	%rs7, [%rd9];
	st.shared.u16 	[%r9], %rs7;
$L__BB3_5:
	setp.eq.s16 	%p4, %rs1, 3;
	mov.u32 	%r1048, %r7;
	@%p4 bra 	$L__BB3_11;
	shr.u32 	%r334, %r7, 4;
	add.s32 	%r24, %r334, %r22;
	max.s32 	%r335, %r24, %r10;
	setp.ge.s32 	%p5, %r335, %r314;
	@%p5 bra 	$L__BB3_8;
	mad.lo.s32 	%r336, %r24, %r314, %r10;
	mul.wide.s32 	%rd10, %r336, 2;
	add.s64 	%rd11, %rd1, %rd10;
	ld.global.u16 	%rs8, [%rd11];
	st.shared.u16 	[%r12], %rs8;
$L__BB3_8:
	setp.eq.s16 	%p6, %rs1, 0;
	mov.u32 	%r1048, %r13;
	@%p6 bra 	$L__BB3_11;
	add.s32 	%r1048, %r13, %r1;
	shr.u32 	%r338, %r13, 4;
	add.s32 	%r26, %r338, %r22;
	max.s32 	%r339, %r26, %r14;
	setp.ge.s32 	%p7, %r339, %r314;
	@%p7 bra 	$L__BB3_11;
	mad.lo.s32 	%r340, %r26, %r314, %r14;
	mul.wide.s32 	%rd12, %r340, 2;
	add.s64 	%rd13, %rd1, %rd12;
	ld.global.u16 	%rs9, [%rd13];
	add.s32 	%r341, %r12, %r11;
	st.shared.u16 	[%r341], %rs9;
$L__BB3_11:
	add.s32 	%r1052, %r11, %r1048;
	shl.b32 	%r29, %r1048, 1;
	mad.lo.s32 	%r1050, %r1, 3, %r1048;
	add.s32 	%r1049, %r1, %r1048;
	mov.u32 	%r1051, _ZZ23tensor_core_matmul_smemILi32ELi8EEviP6__halfS1_S1_E4smem;
$L__BB3_12:
	shr.u32 	%r343, %r1048, 4;
	add.s32 	%r37, %r343, %r22;
	and.b32  	%r344, %r1048, 15;
	add.s32 	%r38, %r344, %r6;
	max.s32 	%r346, %r37, %r38;
	setp.ge.s32 	%p8, %r346, %r314;
	@%p8 bra 	$L__BB3_14;
	add.s32 	%r347, %r1051, %r29;
	mad.lo.s32 	%r348, %r37, %r314, %r38;
	mul.wide.s32 	%rd14, %r348, 2;
	add.s64 	%rd15, %rd1, %rd14;
	ld.global.u16 	%rs10, [%rd15];
	st.shared.u16 	[%r347], %rs10;
$L__BB3_14:
	shr.u32 	%r349, %r1049, 4;
	add.s32 	%r39, %r349, %r22;
	and.b32  	%r350, %r1049, 15;
	add.s32 	%r40, %r350, %r6;
	max.s32 	%r352, %r39, %r40;
	setp.ge.s32 	%p9, %r352, %r314;
	@%p9 bra 	$L__BB3_16;
	add.s32 	%r353, %r1051, %r11;
	add.s32 	%r354, %r353, %r29;
	mad.lo.s32 	%r355, %r39, %r314, %r40;
	mul.wide.s32 	%rd16, %r355, 2;
	add.s64 	%rd17, %rd1, %rd16;
	ld.global.u16 	%rs11, [%rd17];
	st.shared.u16 	[%r354], %rs11;
$L__BB3_16:
	add.s32 	%r41, %r1048, %r1;
	shr.u32 	%r356, %r1052, 4;
	add.s32 	%r42, %r356, %r22;
	and.b32  	%r357, %r1052, 15;
	add.s32 	%r43, %r357, %r6;
	max.s32 	%r359, %r42, %r43;
	setp.ge.s32 	%p10, %r359, %r314;
	@%p10 bra 	$L__BB3_18;
	add.s32 	%r360, %r1051, %r15;
	add.s32 	%r361, %r360, %r29;
	mad.lo.s32 	%r362, %r42, %r314, %r43;
	mul.wide.s32 	%rd18, %r362, 2;
	add.s64 	%rd19, %rd1, %rd18;
	ld.global.u16 	%rs12, [%rd19];
	st.shared.u16 	[%r361], %rs12;
$L__BB3_18:
	add.s32 	%r44, %r41, %r1;
	shr.u32 	%r363, %r1050, 4;
	add.s32 	%r45, %r363, %r22;
	and.b32  	%r364, %r1050, 15;
	add.s32 	%r46, %r364, %r6;
	max.s32 	%r366, %r45, %r46;
	setp.ge.s32 	%p11, %r366, %r314;
	@%p11 bra 	$L__BB3_20;
	mad.lo.s32 	%r367, %r1, 6, %r1051;
	add.s32 	%r368, %r367, %r29;
	mad.lo.s32 	%r369, %r45, %r314, %r46;
	mul.wide.s32 	%rd20, %r369, 2;
	add.s64 	%rd21, %rd1, %rd20;
	ld.global.u16 	%rs13, [%rd21];
	st.shared.u16 	[%r368], %rs13;
$L__BB3_20:
	add.s32 	%r370, %r44, %r1;
	add.s32 	%r1048, %r370, %r1;
	add.s32 	%r1052, %r1052, %r15;
	add.s32 	%r1051, %r1051, %r16;
	add.s32 	%r1050, %r1050, %r15;
	add.s32 	%r1049, %r1049, %r15;
	setp.lt.u32 	%p12, %r1048, 8192;
	@%p12 bra 	$L__BB3_12;
	bar.sync 	0;
	cvt.s64.s32 	%rd22, %r22;
	add.s64 	%rd23, %rd22, %rd2;
	shl.b64 	%rd24, %rd23, 1;
	add.s64 	%rd4, %rd3, %rd24;
	max.s32 	%r371, %r5, %r22;
	setp.ge.s32 	%p13, %r371, %r314;
	@%p13 bra 	$L__BB3_23;
	wmma.load.a.sync.aligned.row.m16n16k16.global.f16 	{%r372, %r373, %r374, %r375, %r376, %r377, %r378, %r379}, [%rd4], %r314;
	mov.u32 	%r380, _ZZ23tensor_core_matmul_smemILi32ELi8EEviP6__halfS1_S1_E4smem;
	mov.b32 	%r381, 16;
	wmma.load.b.sync.aligned.row.m16n16k16.shared.f16 	{%r382, %r383, %r384, %r385, %r386, %r387, %r388, %r389}, [%r380], %r381;
	wmma.mma.sync.aligned.row.row.m16n16k16.f16.f16 {%r1061, %r1060, %r1059, %r1058}, {%r372, %r373, %r374, %r375, %r376, %r377, %r378, %r379}, {%r382, %r383, %r384, %r385, %r386, %r387, %r388, %r389}, {%r1061, %r1060, %r1059, %r1058};
$L__BB3_23:
	add.s32 	%r390, %r22, 16;
	max.s32 	%r391, %r5, %r390;
	setp.ge.s32 	%p14, %r391, %r314;
	@%p14 bra 	$L__BB3_25;
	add.s64 	%rd25, %rd4, 32;
	wmma.load.a.sync.aligned.row.m16n16k16.global.f16 	{%r392, %r393, %r394, %r395, %r396, %r397, %r398, %r399}, [%rd25], %r314;
	mov.u32 	%r400, _ZZ23tensor_core_matmul_smemILi32ELi8EEviP6__halfS1_S1_E4smem;
	add.s32 	%r401, %r400, 512;
	mov.b32 	%r402, 16;
	wmma.load.b.sync.aligned.row.m16n16k16.shared.f16 	{%r403, %r404, %r405, %r406, %r407, %r408, %r409, %r410}, [%r401], %r402;
	wmma.mma.sync.aligned.row.row.m16n16k16.f16.f16 {%r1061, %r1060, %r1059, %r1058}, {%r392, %r393, %r394, %r395, %r396, %r397, %r398, %r399}, {%r403, %r404, %r405, %r406, %r407, %r408, %r409, %r410}, {%r1061, %r1060, %r1059, %r1058};
$L__BB3_25:
	add.s32 	%r411, %r22, 32;
	max.s32 	%r412, %r5, %r411;
	setp.ge.s32 	%p15, %r412, %r314;
	@%p15 bra 	$L__BB3_27;
	add.s64 	%rd26, %rd4, 64;
	wmma.load.a.sync.aligned.row.m16n16k16.global.f16 	{%r413, %r414, %r415, %r416, %r417, %r418, %r419, %r420}, [%rd26], %r314;
	mov.u32 	%r421, _ZZ23tensor_core_matmul_smemILi32ELi8EEviP6__halfS1_S1_E4smem;
	add.s32 	%r422, %r421, 1024;
	mov.b32 	%r423, 16;
	wmma.load.b.sync.aligned.row.m16n16k16.shared.f16 	{%r424, %r425, %r426, %r427, %r428, %r429, %r430, %r431}, [%r422], %r423;
	wmma.mma.sync.aligned.row.row.m16n16k16.f16.f16 {%r1061, %r1060, %r1059, %r1058}, {%r413, %r414, %r415, %r416, %r417, %r418, %r419, %r420}, {%r424, %r425, %r426, %r427, %r428, %r429, %r430, %r431}, {%r1061, %r1060, %r1059, %r1058};
$L__BB3_27:
	add.s32 	%r432, %r22, 48;
	max.s32 	%r433, %r5, %r432;
	setp.ge.s32 	%p16, %r433, %r314;
	@%p16 bra 	$L__BB3_29;
	add.s64 	%rd27, %rd4, 96;
	wmma.load.a.sync.aligned.row.m16n16k16.global.f16 	{%r434, %r435, %r436, %r437, %r438, %r439, %r440, %r441}, [%rd27], %r314;
	mov.u32 	%r442, _ZZ23tensor_core_matmul_smemILi32ELi8EEviP6__halfS1_S1_E4smem;
	add.s32 	%r443, %r442, 1536;
	mov.b32 	%r444, 16;
	wmma.load.b.sync.aligned.row.m16n16k16.shared.f16 	{%r445, %r446, %r447, %r448, %r449, %r450, %r451, %r452}, [%r443], %r444;
	wmma.mma.sync.aligned.row.row.m16n16k16.f16.f16 {%r1061, %r1060, %r1059, %r1058}, {%r434, %r435, %r436, %r437, %r438, %r439, %r440, %r441}, {%r445, %r446, %r447, %r448, %r449, %r450, %r451, %r452}, {%r1061, %r1060, %r1059, %r1058};
$L__BB3_29:
	add.s32 	%r453, %r22, 64;
	max.s32 	%r454, %r5, %r453;
	setp.ge.s32 	%p17, %r454, %r314;
	@%p17 bra 	$L__BB3_31;
	add.s64 	%rd28, %rd4, 128;
	wmma.load.a.sync.aligned.row.m16n16k16.global.f16 	{%r455, %r456, %r457, %r458, %r459, %r460, %r461, %r462}, [%rd28], %r314;
	mov.u32 	%r463, _ZZ23tensor_core_matmul_smemILi32ELi8EEviP6__halfS1_S1_E4smem;
	add.s32 	%r464, %r463, 2048;
	mov.b32 	%r465, 16;
	wmma.load.b.sync.aligned.row.m16n16k16.shared.f16 	{%r466, %r467, %r468, %r469, %r470, %r471, %r472, %r473}, [%r464], %r465;
	wmma.mma.sync.aligned.row.row.m16n16k16.f16.f16 {%r1061, %r1060, %r1059, %r1058}, {%r455, %r456, %r457, %r458, %r459, %r460, %r461, %r462}, {%r466, %r467, %r468, %r469, %r470, %r471, %r472, %r473}, {%r1061, %r1060, %r1059, %r1058};
$L__BB3_31:
	add.s32 	%r474, %r22, 80;
	max.s32 	%r475, %r5, %r474;
	setp.ge.s32 	%p18, %r475, %r314;
	@%p18 bra 	$L__BB3_33;
	add.s64 	%rd29, %rd4, 160;
	wmma.load.a.sync.aligned.row.m16n16k16.global.f16 	{%r476, %r477, %r478, %r479, %r480, %r481, %r482, %r483}, [%rd29], %r314;
	mov.u32 	%r484, _ZZ23tensor_core_matmul_smemILi32ELi8EEviP6__halfS1_S1_E4smem;
	add.s32 	%r485, %r484, 2560;
	mov.b32 	%r486, 16;
	wmma.load.b.sync.aligned.row.m16n16k16.shared.f16 	{%r487, %r488, %r489, %r490, %r491, %r492, %r493, %r494}, [%r485], %r486;
	wmma.mma.sync.aligned.row.row.m16n16k16.f16.f16 {%r1061, %r1060, %r1059, %r1058}, {%r476, %r477, %r478, %r479, %r480, %r481, %r482, %r483}, {%r487, %r488, %r489, %r490, %r491, %r492, %r493, %r494}, {%r1061, %r1060, %r1059, %r1058};
$L__BB3_33:
	add.s32 	%r495, %r22, 96;
	max.s32 	%r496, %r5, %r495;
	setp.ge.s32 	%p19, %r496, %r314;
	@%p19 bra 	$L__BB3_35;
	add.s64 	%rd30, %rd4, 192;
	wmma.load.a.sync.aligned.row.m16n16k16.global.f16 	{%r497, %r498, %r499, %r500, %r501, %r502, %r503, %r504}, [%rd30], %r314;
	mov.u32 	%r505, _ZZ23tensor_core_matmul_smemILi32ELi8EEviP6__halfS1_S1_E4smem;
	add.s32 	%r506, %r505, 3072;
	mov.b32 	%r507, 16;
	wmma.load.b.sync.aligned.row.m16n16k16.shared.f16 	{%r508, %r509, %r510, %r511, %r512, %r513, %r514, %r515}, [%r506], %r507;
	wmma.mma.sync.aligned.row.row.m16n16k16.f16.f16 {%r1061, %r1060, %r1059, %r1058}, {%r497, %r498, %r499, %r500, %r501, %r502, %r503, %r504}, {%r508, %r509, %r510, %r511, %r512, %r513, %r514, %r515}, {%r1061, %r1060, %r1059, %r1058};
$L__BB3_35:
	add.s32 	%r516, %r22, 112;
	max.s32 	%r517, %r5, %r516;
	setp.ge.s32 	%p20, %r517, %r314;
	@%p20 bra 	$L__BB3_37;
	add.s64 	%rd31, %rd4, 224;
	wmma.load.a.sync.aligned.row.m16n16k16.global.f16 	{%r518, %r519, %r520, %r521, %r522, %r523, %r524, %r525}, [%rd31], %r314;
	mov.u32 	%r526, _ZZ23tensor_core_matmul_smemILi32ELi8EEviP6__halfS1_S1_E4smem;
	add.s32 	%r527, %r526, 3584;
	mov.b32 	%r528, 16;
	wmma.load.b.sync.aligned.row.m16n16k16.shared.f16 	{%r529, %r530, %r531, %r532, %r533, %r534, %r535, %r536}, [%r527], %r528;
	wmma.mma.sync.aligned.row.row.m16n16k16.f16.f16 {%r1061, %r1060, %r1059, %r1058}, {%r518, %r519, %r520, %r521, %r522, %r523, %r524, %r525}, {%r529, %r530, %r531, %r532, %r533, %r534, %r535, %r536}, {%r1061, %r1060, %r1059, %r1058};
$L__BB3_37:
	add.s32 	%r537, %r22, 128;
	max.s32 	%r538, %r5, %r537;
	setp.ge.s32 	%p21, %r538, %r314;
	@%p21 bra 	$L__BB3_39;
	add.s64 	%rd32, %rd4, 256;
	wmma.load.a.sync.aligned.row.m16n16k16.global.f16 	{%r539, %r540, %r541, %r542, %r543, %r544, %r545, %r546}, [%rd32], %r314;
	mov.u32 	%r547, _ZZ23tensor_core_matmul_smemILi32ELi8EEviP6__halfS1_S1_E4smem;
	add.s32 	%r548, %r547, 4096;
	mov.b32 	%r549, 16;
	wmma.load.b.sync.aligned.row.m16n16k16.shared.f16 	{%r550, %r551, %r552, %r553, %r554, %r555, %r556, %r557}, [%r548], %r549;
	wmma.mma.sync.aligned.row.row.m16n16k16.f16.f16 {%r1061, %r1060, %r1059, %r1058}, {%r539, %r540, %r541, %r542, %r543, %r544, %r545, %r546}, {%r550, %r551, %r552, %r553, %r554, %r555, %r556, %r557}, {%r1061, %r1060, %r1059, %r1058};
$L__BB3_39:
	add.s32 	%r558, %r22, 144;
	max.s32 	%r559, %r5, %r558;
	setp.ge.s32 	%p22, %r559, %r314;
	@%p22 bra 	$L__BB3_41;
	add.s64 	%rd33, %rd4, 288;
	wmma.load.a.sync.aligned.row.m16n16k16.global.f16 	{%r560, %r561, %r562, %r563, %r564, %r565, %r566, %r567}, [%rd33], %r314;
	mov.u32 	%r568, _ZZ23tensor_core_matmul_smemILi32ELi8EEviP6__halfS1_S1_E4smem;
	add.s32 	%r569, %r568, 4608;
	mov.b32 	%r570, 16;
	wmma.load.b.sync.aligned.row.m16n16k16.shared.f16 	{%r571, %r572, %r573, %r574, %r575, %r576, %r577, %r578}, [%r569], %r570;
	wmma.mma.sync.aligned.row.row.m16n16k16.f16.f16 {%r1061, %r1060, %r1059, %r1058}, {%r560, %r561, %r562, %r563, %r564, %r565, %r566, %r567}, {%r571, %r572, %r573, %r574, %r575, %r576, %r577, %r578}, {%r1061, %r1060, %r1059, %r1058};
$L__BB3_41:
	add.s32 	%r579, %r22, 160;
	max.s32 	%r580, %r5, %r579;
	setp.ge.s32 	%p23, %r580, %r314;
	@%p23 bra 	$L__BB3_43;
	add.s64 	%rd34, %rd4, 320;
	wmma.load.a.sync.aligned.row.m16n16k16.global.f16 	{%r581, %r582, %r583, %r584, %r585, %r586, %r587, %r588}, [%rd34], %r314;
	mov.u32 	%r589, _ZZ23tensor_core_matmul_smemILi32ELi8EEviP6__halfS1_S1_E4smem;
	add.s32 	%r590, %r589, 5120;
	mov.b32 	%r591, 16;
	wmma.load.b.sync.aligned.row.m16n16k16.shared.f16 	{%r592, %r593, %r594, %r595, %r596, %r597, %r598, %r599}, [%r590], %r591;
	wmma.mma.sync.aligned.row.row.m16n16k16.f16.f16 {%r1061, %r1060, %r1059, %r1058}, {%r581, %r582, %r583, %r584, %r585, %r586, %r587, %r588}, {%r592, %r593, %r594, %r595, %r596, %r597, %r598, %r599}, {%r1061, %r1060, %r1059, %r1058};
$L__BB3_43:
	add.s32 	%r600, %r22, 176;
	max.s32 	%r601, %r5, %r600;
	setp.ge.s32 	%p24, %r601, %r314;
	@%p24 bra 	$L__BB3_45;
	add.s64 	%rd35, %rd4, 352;
	wmma.load.a.sync.aligned.row.m16n16k16.global.f16 	{%r602, %r603, %r604, %r605, %r606, %r607, %r608, %r609}, [%rd35], %r314;
	mov.u32 	%r610, _ZZ23tensor_core_matmul_smemILi32ELi8EEviP6__halfS1_S1_E4smem;
	add.s32 	%r611, %r610, 5632;
	mov.b32 	%r612, 16;
	wmma.load.b.sync.aligned.row.m16n16k16.shared.f16 	{%r613, %r614, %r615, %r616, %r617, %r618, %r619, %r620}, [%r611], %r612;
	wmma.mma.sync.aligned.row.row.m16n16k16.f16.f16 {%r1061, %r1060, %r1059, %r1058}, {%r602, %r603, %r604, %r605, %r606, %r607, %r608, %r609}, {%r613, %r614, %r615, %r616, %r617, %r618, %r619, %r620}, {%r1061, %r1060, %r1059, %r1058};
$L__BB3_45:
	add.s32 	%r621, %r22, 192;
	max.s32 	%r622, %r5, %r621;
	setp.ge.s32 	%p25, %r622, %r314;
	@%p25 bra 	$L__BB3_47;
	add.s64 	%rd36, %rd4, 384;
	wmma.load.a.sync.aligned.row.m16n16k16.global.f16 	{%r623, %r624, %r625, %r626, %r627, %r628, %r629, %r630}, [%rd36], %r314;
	mov.u32 	%r631, _ZZ23tensor_core_matmul_smemILi32ELi8EEviP6__halfS1_S1_E4smem;
	add.s32 	%r632, %r631, 6144;
	mov.b32 	%r633, 16;
	wmma.load.b.sync.aligned.row.m16n16k16.shared.f16 	{%r634, %r635, %r636, %r637, %r638, %r639, %r640, %r641}, [%r632], %r633;
	wmma.mma.sync.aligned.row.row.m16n16k16.f16.f16 {%r1061, %r1060, %r1059, %r1058}, {%r623, %r624, %r625, %r626, %r627, %r628, %r629, %r630}, {%r634, %r635, %r636, %r637, %r638, %r639, %r640, %r641}, {%r1061, %r1060, %r1059, %r1058};
$L__BB3_47:
	add.s32 	%r642, %r22, 208;
	max.s32 	%r643, %r5, %r642;
	setp.ge.s32 	%p26, %r643, %r314;
	@%p26 bra 	$L__BB3_49;
	add.s64 	%rd37, %rd4, 416;
	wmma.load.a.sync.aligned.row.m16n16k16.global.f16 	{%r644, %r645, %r646, %r647, %r648, %r649, %r650, %r651}, [%rd37], %r314;
	mov.u32 	%r652, _ZZ23tensor_core_matmul_smemILi32ELi8EEviP6__halfS1_S1_E4smem;
	add.s32 	%r653, %r652, 6656;
	mov.b32 	%r654, 16;
	wmma.load.b.sync.aligned.row.m16n16k16.shared.f16 	{%r655, %r656, %r657, %r658, %r659, %r660, %r661, %r662}, [%r653], %r654;
	wmma.mma.sync.aligned.row.row.m16n16k16.f16.f16 {%r1061, %r1060, %r1059, %r1058}, {%r644, %r645, %r646, %r647, %r648, %r649, %r650, %r651}, {%r655, %r656, %r657, %r658, %r659, %r660, %r661, %r662}, {%r1061, %r1060, %r1059, %r1058};
$L__BB3_49:
	add.s32 	%r663, %r22, 224;
	max.s32 	%r664, %r5, %r663;
	setp.ge.s32 	%p27, %r664, %r314;
	@%p27 bra 	$L__BB3_51;
	add.s64 	%rd38, %rd4, 448;
	wmma.load.a.sync.aligned.row.m16n16k16.global.f16 	{%r665, %r666, %r667, %r668, %r669, %r670, %r671, %r672}, [%rd38], %r314;
	mov.u32 	%r673, _ZZ23tensor_core_matmul_smemILi32ELi8EEviP6__halfS1_S1_E4smem;
	add.s32 	%r674, %r673, 7168;
	mov.b32 	%r675, 16;
	wmma.load.b.sync.aligned.row.m16n16k16.shared.f16 	{%r676, %r677, %r678, %r679, %r680, %r681, %r682, %r683}, [%r674], %r675;
	wmma.mma.sync.aligned.row.row.m16n16k16.f16.f16 {%r1061, %r1060, %r1059, %r1058}, {%r665, %r666, %r667, %r668, %r669, %r670, %r671, %r672}, {%r676, %r677, %r678, %r679, %r680, %r681, %r682, %r683}, {%r1061, %r1060, %r1059, %r1058};
$L__BB3_51:
	add.s32 	%r684, %r22, 240;
	max.s32 	%r685, %r5, %r684;
	setp.ge.s32 	%p28, %r685, %r314;
	@%p28 bra 	$L__BB3_53;
	add.s64 	%rd39, %rd4, 480;
	wmma.load.a.sync.aligned.row.m16n16k16.global.f16 	{%r686, %r687, %r688, %r689, %r690, %r691, %r692, %r693}, [%rd39], %r314;
	mov.u32 	%r694, _ZZ23tensor_core_matmul_smemILi32ELi8EEviP6__halfS1_S1_E4smem;
	add.s32 	%r695, %r694, 7680;
	mov.b32 	%r696, 16;
	wmma.load.b.sync.aligned.row.m16n16k16.shared.f16 	{%r697, %r698, %r699, %r700, %r701, %r702, %r703, %r704}, [%r695], %r696;
	wmma.mma.sync.aligned.row.row.m16n16k16.f16.f16 {%r1061, %r1060, %r1059, %r1058}, {%r686, %r687, %r688, %r689, %r690, %r691, %r692, %r693}, {%r697, %r698, %r699, %r700, %r701, %r702, %r703, %r704}, {%r1061, %r1060, %r1059, %r1058};
$L__BB3_53:
	add.s32 	%r705, %r22, 256;
	max.s32 	%r706, %r5, %r705;
	setp.ge.s32 	%p29, %r706, %r314;
	@%p29 bra 	$L__BB3_55;
	add.s64 	%rd40, %rd4, 512;
	wmma.load.a.sync.aligned.row.m16n16k16.global.f16 	{%r707, %r708, %r709, %r710, %r711, %r712, %r713, %r714}, [%rd40], %r314;
	mov.u32 	%r715, _ZZ23tensor_core_matmul_smemILi32ELi8EEviP6__halfS1_S1_E4smem;
	add.s32 	%r716, %r715, 8192;
	mov.b32 	%r717, 16;
	wmma.load.b.sync.aligned.row.m16n16k16.shared.f16 	{%r718, %r719, %r720, %r721, %r722, %r723, %r724, %r725}, [%r716], %r717;
	wmma.mma.sync.aligned.row.row.m16n16k16.f16.f16 {%r1061, %r1060, %r1059, %r1058}, {%r707, %r708, %r709, %r710, %r711, %r712, %r713, %r714}, {%r718, %r719, %r720, %r721, %r722, %r723, %r724, %r725}, {%r1061, %r1060, %r1059, %r1058};
$L__BB3_55:
	add.s32 	%r726, %r22, 272;
	max.s32 	%r727, %r5, %r726;
	setp.ge.s32 	%p30, %r727, %r314;
	@%p30 bra 	$L__BB3_57;
	add.s64 	%rd41, %rd4, 544;
	wmma.load.a.sync.aligned.row.m16n16k16.global.f16 	{%r728, %r729, %r730, %r731, %r732, %r733, %r734, %r735}, [%rd41], %r314;
	mov.u32 	%r736, _ZZ23tensor_core_matmul_smemILi32ELi8EEviP6__halfS1_S1_E4smem;
	add.s32 	%r737, %r736, 8704;
	mov.b32 	%r738, 16;
	wmma.load.b.sync.aligned.row.m16n16k16.shared.f16 	{%r739, %r740, %r741, %r742, %r743, %r744, %r745, %r746}, [%r737], %r738;
	wmma.mma.sync.aligned.row.row.m16n16k16.f16.f16 {%r1061, %r1060, %r1059, %r1058}, {%r728, %r729, %r730, %r731, %r732, %r733, %r734, %r735}, {%r739, %r740, %r741, %r742, %r743, %r744, %r745, %r746}, {%r1061, %r1060, %r1059, %r1058};
$L__BB3_57:
	add.s32 	%r747, %r22, 288;
	max.s32 	%r748, %r5, %r747;
	setp.ge.s32 	%p31, %r748, %r314;
	@%p31 bra 	$L__BB3_59;
	add.s64 	%rd42, %rd4, 576;
	wmma.load.a.sync.aligned.row.m16n16k16.global.f16 	{%r749, %r750, %r751, %r752, %r753, %r754, %r755, %r756}, [%rd42], %r314;
	mov.u32 	%r757, _ZZ23tensor_core_matmul_smemILi32ELi8EEviP6__halfS1_S1_E4smem;
	add.s32 	%r758, %r757, 9216;
	mov.b32 	%r759, 16;
	wmma.load.b.sync.aligned.row.m16n16k16.shared.f16 	{%r760, %r761, %r762, %r763, %r764, %r765, %r766, %r767}, [%r758], %r759;
	wmma.mma.sync.aligned.row.row.m16n16k16.f16.f16 {%r1061, %r1060, %r1059, %r1058}, {%r749, %r750, %r751, %r752, %r753, %r754, %r755, %r756}, {%r760, %r761, %r762, %r763, %r764, %r765, %r766, %r767}, {%r1061, %r1060, %r1059, %r1058};
$L__BB3_59:
	add.s32 	%r768, %r22, 304;
	max.s32 	%r769, %r5, %r768;
	setp.ge.s32 	%p32, %r769, %r314;
	@%p32 bra 	$L__BB3_61;
	add.s64 	%rd43, %rd4, 608;
	wmma.load.a.sync.aligned.row.m16n16k16.global.f16 	{%r770, %r771, %r772, %r773, %r774, %r775, %r776, %r777}, [%rd43], %r314;
	mov.u32 	%r778, _ZZ23tensor_core_matmul_smemILi32ELi8EEviP6__halfS1_S1_E4smem;
	add.s32 	%r779, %r778, 9728;
	mov.b32 	%r780, 16;
	wmma.load.b.sync.aligned.row.m16n16k16.shared.f16 	{%r781, %r782, %r783, %r784, %r785, %r786, %r787, %r788}, [%r779], %r780;
	wmma.mma.sync.aligned.row.row.m16n16k16.f16.f16 {%r1061, %r1060, %r1059, %r1058}, {%r770, %r771, %r772, %r773, %r774, %r775, %r776, %r777}, {%r781, %r782, %r783, %r784, %r785, %r786, %r787, %r788}, {%r1061, %r1060, %r1059, %r1058};
$L__BB3_61:
	add.s32 	%r789, %r22, 320;
	max.s32 	%r790, %r5, %r789;
	setp.ge.s32 	%p33, %r790, %r314;
	@%p33 bra 	$L__BB3_63;
	add.s64 	%rd44, %rd4, 640;
	wmma.load.a.sync.aligned.row.m16n16k16.global.f16 	{%r791, %r792, %r793, %r794, %r795, %r796, %r797, %r798}, [%rd44], %r314;
	mov.u32 	%r799, _ZZ23tensor_core_matmul_smemILi32ELi8EEviP6__halfS1_S1_E4smem;
	add.s32 	%r800, %r799, 10240;
	mov.b32 	%r801, 16;
	wmma.load.b.sync.aligned.row.m16n16k16.shared.f16 	{%r802, %r803, %r804, %r805, %r806, %r807, %r808, %r809}, [%r800], %r801;
	wmma.mma.sync.aligned.row.row.m16n16k16.f16.f16 {%r1061, %r1060, %r1059, %r1058}, {%r791, %r792, %r793, %r794, %r795, %r796, %r797, %r798}, {%r802, %r803, %r804, %r805, %r806, %r807, %r808, %r809}, {%r1061, %r1060, %r1059, %r1058};
$L__BB3_63:
	add.s32 	%r810, %r22, 336;
	max.s32 	%r811, %r5, %r810;
	setp.ge.s32 	%p34, %r811, %r314;
	@%p34 bra 	$L__BB3_65;
	add.s64 	%rd45, %rd4, 672;
	wmma.load.a.sync.aligned.row.m16n16k16.global.f16 	{%r812, %r813, %r814, %r815, %r816, %r817, %r818, %r819}, [%rd45], %r314;
	mov.u32 	%r820, _ZZ23tensor_core_matmul_smemILi32ELi8EEviP6__halfS1_S1_E4smem;
	add.s32 	%r821, %r820, 10752;
	mov.b32 	%r822, 16;
	wmma.load.b.sync.aligned.row.m16n16k16.shared.f16 	{%r823, %r824, %r825, %r826, %r827, %r828, %r829, %r830}, [%r821], %r822;
	wmma.mma.sync.aligned.row.row.m16n16k16.f16.f16 {%r1061, %r1060, %r1059, %r1058}, {%r812, %r813, %r814, %r815, %r816, %r817, %r818, %r819}, {%r823, %r824, %r825, %r826, %r827, %r828, %r829, %r830}, {%r1061, %r1060, %r1059, %r1058};
$L__BB3_65:
	add.s32 	%r831, %r22, 352;
	max.s32 	%r832, %r5, %r831;
	setp.ge.s32 	%p35, %r832, %r314;
	@%p35 bra 	$L__BB3_67;
	add.s64 	%rd46, %rd4, 704;
	wmma.load.a.sync.aligned.row.m16n16k16.global.f16 	{%r833, %r834, %r835, %r836, %r837, %r838, %r839, %r840}, [%rd46], %r314;
	mov.u32 	%r841, _ZZ23tensor_core_matmul_smemILi32ELi8EEviP6__halfS1_S1_E4smem;
	add.s32 	%r842, %r841, 11264;
	mov.b32 	%r843, 16;
	wmma.load.b.sync.aligned.row.m16n16k16.shared.f16 	{%r844, %r845, %r846, %r847, %r848, %r849, %r850, %r851}, [%r842], %r843;
	wmma.mma.sync.aligned.row.row.m16n16k16.f16.f16 {%r1061, %r1060, %r1059, %r1058}, {%r833, %r834, %r835, %r836, %r837, %r838, %r839, %r840}, {%r844, %r845, %r846, %r847, %r848, %r849, %r850, %r851}, {%r1061, %r1060, %r1059, %r1058};
$L__BB3_67:
	add.s32 	%r852, %r22, 368;
	max.s32 	%r853, %r5, %r852;
	setp.ge.s32 	%p36, %r853, %r314;
	@%p36 bra 	$L__BB3_69;
	add.s64 	%rd47, %rd4, 736;
	wmma.load.a.sync.aligned.row.m16n16k16.global.f16 	{%r854, %r855, %r856, %r857, %r858, %r859, %r860, %r861}, [%rd47], %r314;
	mov.u32 	%r862, _ZZ23tensor_core_matmul_smemILi32ELi8EEviP6__halfS1_S1_E4smem;
	add.s32 	%r863, %r862, 11776;
	mov.b32 	%r864, 16;
	wmma.load.b.sync.aligned.row.m16n16k16.shared.f16 	{%r865, %r866, %r867, %r868, %r869, %r870, %r871, %r872}, [%r863], %r864;
	wmma.mma.sync.aligned.row.row.m16n16k16.f16.f16 {%r1061, %r1060, %r1059, %r1058}, {%r854, %r855, %r856, %r857, %r858, %r859, %r860, %r861}, {%r865, %r866, %r867, %r868, %r869, %r870, %r871, %r872}, {%r1061, %r1060, %r1059, %r1058};
$L__BB3_69:
	add.s32 	%r873, %r22, 384;
	max.s32 	%r874, %r5, %r873;
	setp.ge.s32 	%p37, %r874, %r314;
	@%p37 bra 	$L__BB3_71;
	add.s64 	%rd48, %rd4, 768;
	wmma.load.a.sync.aligned.row.m16n16k16.global.f16 	{%r875, %r876, %r877, %r878, %r879, %r880, %r881, %r882}, [%rd48], %r314;
	mov.u32 	%r883, _ZZ23tensor_core_matmul_smemILi32ELi8EEviP6__halfS1_S1_E4smem;
	add.s32 	%r884, %r883, 12288;
	mov.b32 	%r885, 16;
	wmma.load.b.sync.aligned.row.m16n16k16.shared.f16 	{%r886, %r887, %r888, %r889, %r890, %r891, %r892, %r893}, [%r884], %r885;
	wmma.mma.sync.aligned.row.row.m16n16k16.f16.f16 {%r1061, %r1060, %r1059, %r1058}, {%r875, %r876, %r877, %r878, %r879, %r880, %r881, %r882}, {%r886, %r887, %r888, %r889, %r890, %r891, %r892, %r893}, {%r1061, %r1060, %r1059, %r1058};
$L__BB3_71:
	add.s32 	%r894, %r22, 400;
	max.s32 	%r895, %r5, %r894;
	setp.ge.s32 	%p38, %r895, %r314;
	@%p38 bra 	$L__BB3_73;
	add.s64 	%rd49, %rd4, 800;
	wmma.load.a.sync.aligned.row.m16n16k16.global.f16 	{%r896, %r897, %r898, %r899, %r900, %r901, %r902, %r903}, [%rd49], %r314;
	mov.u32 	%r904, _ZZ23tensor_core_matmul_smemILi32ELi8EEviP6__halfS1_S1_E4smem;
	add.s32 	%r905, %r904, 12800;
	mov.b32 	%r906, 16;
	wmma.load.b.sync.aligned.row.m16n16k16.shared.f16 	{%r907, %r908, %r909, %r910, %r911, %r912, %r913, %r914}, [%r905], %r906;
	wmma.mma.sync.aligned.row.row.m16n16k16.f16.f16 {%r1061, %r1060, %r1059, %r1058}, {%r896, %r897, %r898, %r899, %r900, %r901, %r902, %r903}, {%r907, %r908, %r909, %r910, %r911, %r912, %r913, %r914}, {%r1061, %r1060, %r1059, %r1058};
$L__BB3_73:
	add.s32 	%r915, %r22, 416;
	max.s32 	%r916, %r5, %r915;
	setp.ge.s32 	%p39, %r916, %r314;
	@%p39 bra 	$L__BB3_75;
	add.s64 	%rd50, %rd4, 832;
	wmma.load.a.sync.aligned.row.m16n16k16.global.f16 	{%r917, %r918, %r919, %r920, %r921, %r922, %r923, %r924}, [%rd50], %r314;
	mov.u32 	%r925, _ZZ23tensor_core_matmul_smemILi32ELi8EEviP6__halfS1_S1_E4smem;
	add.s32 	%r926, %r925, 13312;
	mov.b32 	%r927, 16;
	wmma.load.b.sync.aligned.row.m16n16k16.shared.f16 	{%r928, %r929, %r930, %r931, %r932, %r933, %r934, %r935}, [%r926], %r927;
	wmma.mma.sync.aligned.row.row.m16n16k16.f16.f16 {%r1061, %r1060, %r1059, %r1058}, {%r917, %r918, %r919, %r920, %r921, %r922, %r923, %r924}, {%r928, %r929, %r930, %r931, %r932, %r933, %r934, %r935}, {%r1061, %r1060, %r1059, %r1058};
$L__BB3_75:
	add.s32 	%r936, %r22, 432;
	max.s32 	%r937, %r5, %r936;
	setp.ge.s32 	%p40, %r937, %r314;
	@%p40 bra 	$L__BB3_77;
	add.s64 	%rd51, %rd4, 864;
	wmma.load.a.sync.aligned.row.m16n16k16.global.f16 	{%r938, %r939, %r940, %r941, %r942, %r943, %r944, %r945}, [%rd51], %r314;
	mov.u32 	%r946, _ZZ23tensor_core_matmul_smemILi32ELi8EEviP6__halfS1_S1_E4smem;
	add.s32 	%r947, %r946, 13824;
	mov.b32 	%r948, 16;
	wmma.load.b.sync.aligned.row.m16n16k16.shared.f16 	{%r949, %r950, %r951, %r952, %r953, %r954, %r955, %r956}, [%r947], %r948;
	wmma.mma.sync.aligned.row.row.m16n16k16.f16.f16 {%r1061, %r1060, %r1059, %r1058}, {%r938, %r939, %r940, %r941, %r942, %r943, %r944, %r945}, {%r949, %r950, %r951, %r952, %r953, %r954, %r955, %r956}, {%r1061, %r1060, %r1059, %r1058};
$L__BB3_77:
	add.s32 	%r957, %r22, 448;
	max.s32 	%r958, %r5, %r957;
	setp.ge.s32 	%p41, %r958, %r314;
	@%p41 bra 	$L__BB3_79;
	add.s64 	%rd52, %rd4, 896;
	wmma.load.a.sync.aligned.row.m16n16k16.global.f16 	{%r959, %r960, %r961, %r962, %r963, %r964, %r965, %r966}, [%rd52], %r314;
	mov.u32 	%r967, _ZZ23tensor_core_matmul_smemILi32ELi8EEviP6__halfS1_S1_E4smem;
	add.s32 	%r968, %r967, 14336;
	mov.b32 	%r969, 16;
	wmma.load.b.sync.aligned.row.m16n16k16.shared.f16 	{%r970, %r971, %r972, %r973, %r974, %r975, %r976, %r977}, [%r968], %r969;
	wmma.mma.sync.aligned.row.row.m16n16k16.f16.f16 {%r1061, %r1060, %r1059, %r1058}, {%r959, %r960, %r961, %r962, %r963, %r964, %r965, %r966}, {%r970, %r971, %r972, %r973, %r974, %r975, %r976, %r977}, {%r1061, %r1060, %r1059, %r1058};
$L__BB3_79:
	add.s32 	%r978, %r22, 464;
	max.s32 	%r979, %r5, %r978;
	setp.ge.s32 	%p42, %r979, %r314;
	@%p42 bra 	$L__BB3_81;
	add.s64 	%rd53, %rd4, 928;
	wmma.load.a.sync.aligned.row.m16n16k16.global.f16 	{%r980, %r981, %r982, %r983, %r984, %r985, %r986, %r987}, [%rd53], %r314;
	mov.u32 	%r988, _ZZ23tensor_core_matmul_smemILi32ELi8EEviP6__halfS1_S1_E4smem;
	add.s32 	%r989, %r988, 14848;
	mov.b32 	%r990, 16;
	wmma.load.b.sync.aligned.row.m16n16k16.shared.f16 	{%r991, %r992, %r993, %r994, %r995, %r996, %r997, %r998}, [%r989], %r990;
	wmma.mma.sync.aligned.row.row.m16n16k16.f16.f16 {%r1061, %r1060, %r1059, %r1058}, {%r980, %r981, %r982, %r983, %r984, %r985, %r986, %r987}, {%r991, %r992, %r993, %r994, %r995, %r996, %r997, %r998}, {%r1061, %r1060, %r1059, %r1058};
$L__BB3_81:
	add.s32 	%r999, %r22, 480;
	max.s32 	%r1000, %r5, %r999;
	setp.ge.s32 	%p43, %r1000, %r314;
	@%p43 bra 	$L__BB3_83;
	add.s64 	%rd54, %rd4, 960;
	wmma.load.a.sync.aligned.row.m16n16k16.global.f16 	{%r1001, %r1002, %r1003, %r1004, %r1005, %r1006, %r1007, %r1008}, [%rd54], %r314;
	mov.u32 	%r1009, _ZZ23tensor_core_matmul_smemILi32ELi8EEviP6__halfS1_S1_E4smem;
	add.s32 	%r1010, %r1009, 15360;
	mov.b32 	%r1011, 16;
	wmma.load.b.sync.aligned.row.m16n16k16.shared.f16 	{%r1012, %r1013, %r1014, %r1015, %r1016, %r1017, %r1018, %r1019}, [%r1010], %r1011;
	wmma.mma.sync.aligned.row.row.m16n16k16.f16.f16 {%r1061, %r1060, %r1059, %r1058}, {%r1001, %r1002, %r1003, %r1004, %r1005, %r1006, %r1007, %r1008}, {%r1012, %r1013, %r1014, %r1015, %r1016, %r1017, %r1018, %r1019}, {%r1061, %r1060, %r1059, %r1058};
$L__BB3_83:
	add.s32 	%r1020, %r22, 496;
	max.s32 	%r1021, %r5, %r1020;
	setp.ge.s32 	%p44, %r1021, %r314;
	@%p44 bra 	$L__BB3_85;
	add.s64 	%rd55, %rd4, 992;
	wmma.load.a.sync.aligned.row.m16n16k16.global.f16 	{%r1022, %r1023, %r1024, %r1025, %r1026, %r1027, %r1028, %r1029}, [%rd55], %r314;
	mov.u32 	%r1030, _ZZ23tensor_core_matmul_smemILi32ELi8EEviP6__halfS1_S1_E4smem;
	add.s32 	%r1031, %r1030, 15872;
	mov.b32 	%r1032, 16;
	wmma.load.b.sync.aligned.row.m16n16k16.shared.f16 	{%r1033, %r1034, %r1035, %r1036, %r1037, %r1038, %r1039, %r1040}, [%r1031], %r1032;
	wmma.mma.sync.aligned.row.row.m16n16k16.f16.f16 {%r1061, %r1060, %r1059, %r1058}, {%r1022, %r1023, %r1024, %r1025, %r1026, %r1027, %r1028, %r1029}, {%r1033, %r1034, %r1035, %r1036, %r1037, %r1038, %r1039, %r1040}, {%r1061, %r1060, %r1059, %r1058};
$L__BB3_85:
	bar.sync 	0;
	add.s32 	%r1047, %r1047, 1;
	cvt.rn.f32.u32 	%f4, %r1047;
	setp.gt.f32 	%p45, %f1, %f4;
	@%p45 bra 	$L__BB3_2;
$L__BB3_86:
	shl.b32 	%r313, %r3, 4;
	max.s32 	%r1041, %r5, %r313;
	setp.ge.s32 	%p46, %r1041, %r314;
	@%p46 bra 	$L__BB3_88;
	ld.param.u64 	%rd62, [_Z23tensor_core_matmul_smemILi32ELi8EEviP6__halfS1_S1__param_3];
	mul.lo.s32 	%r1042, %r5, %r314;
	cvt.u64.u32 	%rd56, %r1042;
	cvt.u64.u32 	%rd57, %r313;
	add.s64 	%rd58, %rd56, %rd57;
	cvta.to.global.u64 	%rd59, %rd62;
	shl.b64 	%rd60, %rd58, 1;
	add.s64 	%rd61, %rd59, %rd60;
	wmma.store.d.sync.aligned.row.m16n16k16.global.f16 	[%rd61], {%r1061, %r1060, %r1059, %r1058}, %r314;
$L__BB3_88:
	ret;

}
	// .globl	_Z25tensor_core_matmul_smem2dILi2ELi2EEviP6__halfS1_S1_
.visible .entry _Z25tensor_core_matmul_smem2dILi2ELi2EEviP6__halfS1_S1_(
	.param .u32 _Z25tensor_core_matmul_smem2dILi2ELi2EEviP6__halfS1_S1__param_0,
	.param .u64 .ptr .align 1 _Z25tensor_core_matmul_smem2dILi2ELi2EEviP6__halfS1_S1__param_1,
	.param .u64 .ptr .align 1 _Z25tensor_core_matmul_smem2dILi2ELi2EEviP6__halfS1_S1__param_2,
	.param .u64 .ptr .align 1 _Z25tensor_core_matmul_smem2dILi2ELi2EEviP6__halfS1_S1__param_3
)
{
	.reg .pred 	%p<53>;
	.reg .b16 	%rs<16>;
	.reg .b32 	%r<504>;
	.reg .b32 	%f<5>;
	.reg .b64 	%rd<46>;
	// demoted variable
	.shared .align 2 .b8 _ZZ25tensor_core_matmul_smem2dILi2ELi2EEviP6__halfS1_S1_E6a_smem[2048];
	// demoted variable
	.shared .align 2 .b8 _ZZ25tensor_core_matmul_smem2dILi2ELi2EEviP6__halfS1_S1_E6b_smem[2048];
	ld.param.u32 	%r165, [_Z25tensor_core_matmul_smem2dILi2ELi2EEviP6__halfS1_S1__param_0];
	ld.param.u64 	%rd7, [_Z25tensor_core_matmul_smem2dILi2ELi2EEviP6__halfS1_S1__param_1];
	ld.param.u64 	%rd8, [_Z25tensor_core_matmul_smem2dILi2ELi2EEviP6__halfS1_S1__param_2];
	ld.param.u64 	%rd9, [_Z25tensor_core_matmul_smem2dILi2ELi2EEviP6__halfS1_S1__param_3];
	cvta.to.global.u64 	%rd1, %rd8;
	cvta.to.global.u64 	%rd2, %rd7;
	cvta.to.global.u64 	%rd3, %rd9;
	mov.u32 	%r1, %ctaid.x;
	mov.u32 	%r2, %ntid.x;
	mov.u32 	%r3, %tid.x;
	mad.lo.s32 	%r167, %r1, %r2, %r3;
	mov.u32 	%r4, %tid.y;
	mov.u32 	%r5, %ctaid.y;
	mov.u32 	%r6, %ntid.y;
	mad.lo.s32 	%r168, %r5, %r6, %r4;
	mov.b32 	%r166, 0;
	// begin inline asm
	cvt.rn.f16.s32 %rs1, %r166;
	// end inline asm
	mov.b32 	%r488, {%rs1, %rs1};
	and.b32  	%r8, %r167, -32;
	shl.b32 	%r9, %r168, 5;
	cvt.rn.f32.s32 	%f2, %r165;
	mul.f32 	%f3, %f2, 0f3D000000;
	cvt.rpi.f32.f32 	%f1, %f3;
	setp.leu.f32 	%p4, %f1, 0f00000000;
	mov.u32 	%r489, %r488;
	mov.u32 	%r490, %r488;
	mov.u32 	%r491, %r488;
	mov.u32 	%r492, %r488;
	mov.u32 	%r493, %r488;
	mov.u32 	%r494, %r488;
	mov.u32 	%r495, %r488;
	mov.u32 	%r496, %r488;
	mov.u32 	%r497, %r488;
	mov.u32 	%r498, %r488;
	mov.u32 	%r499, %r488;
	mov.u32 	%r500, %r488;
	mov.u32 	%r501, %r488;
	mov.u32 	%r502, %r488;
	mov.u32 	%r503, %r488;
	@%p4 bra 	$L__BB4_38;
	mad.lo.s32 	%r10, %r4, %r2, %r3;
	shl.b32 	%r11, %r1, 1;
	shl.b32 	%r12, %r5, 1;
	mul.lo.s32 	%r13, %r2, %r6;
	add.s32 	%r14, %r10, %r13;
	max.u32 	%r170, %r14, 1024;
	setp.lt.u32 	%p5, %r14, 1024;
	selp.u32 	%r171, 1, 0, %p5;
	add.s32 	%r172, %r14, %r171;
	sub.s32 	%r173, %r170, %r172;
	div.u32 	%r174, %r173, %r13;
	add.s32 	%r15, %r174, %r171;
	and.b32  	%r16, %r15, 3;
	shr.u32 	%r175, %r10, 9;
	shr.u32 	%r176, %r10, 8;
	and.b32  	%r177, %r10, 240;
	shl.b32 	%r178, %r175, 4;
	add.s32 	%r179, %r178, %r11;
	shr.u32 	%r180, %r177, 4;
	add.s32 	%r17, %r179, %r180;
	shr.u32 	%r181, %r10, 4;
	and.b32  	%r182, %r181, 16;
	and.b32  	%r183, %r10, 15;
	or.b32  	%r18, %r183, %r182;
	shl.b32 	%r184, %r175, 10;
	mov.u32 	%r185, _ZZ25tensor_core_matmul_smem2dILi2ELi2EEviP6__halfS1_S1_E6a_smem;
	add.s32 	%r186, %r185, %r184;
	shl.b32 	%r187, %r10, 1;
	and.b32  	%r188, %r187, 512;
	add.s32 	%r189, %r186, %r188;
	and.b32  	%r190, %r187, 510;
	add.s32 	%r19, %r189, %r190;
	mul.lo.s32 	%r20, %r17, %r165;
	or.b32  	%r21, %r178, %r180;
	add.s32 	%r22, %r18, %r12;
	and.b32  	%r191, %r175, %r176;
	and.b32  	%r192, %r191, 1;
	setp.eq.b32 	%p1, %r192, 1;
	mov.u32 	%r193, _ZZ25tensor_core_matmul_smem2dILi2ELi2EEviP6__halfS1_S1_E6b_smem;
	add.s32 	%r194, %r193, %r184;
	add.s32 	%r23, %r194, %r190;
	shr.u32 	%r195, %r14, 9;
	shr.u32 	%r196, %r14, 8;
	and.b32  	%r197, %r14, 240;
	shl.b32 	%r198, %r195, 4;
	add.s32 	%r199, %r198, %r11;
	shr.u32 	%r200, %r197, 4;
	add.s32 	%r24, %r199, %r200;
	shr.u32 	%r201, %r14, 4;
	and.b32  	%r202, %r201, 16;
	and.b32  	%r203, %r14, 15;
	or.b32  	%r25, %r203, %r202;
	shl.b32 	%r204, %r195, 10;
	add.s32 	%r205, %r185, %r204;
	shl.b32 	%r206, %r14, 1;
	and.b32  	%r207, %r206, 512;
	add.s32 	%r208, %r205, %r207;
	and.b32  	%r209, %r206, 510;
	add.s32 	%r26, %r208, %r209;
	mul.lo.s32 	%r27, %r24, %r165;
	or.b32  	%r28, %r198, %r200;
	add.s32 	%r29, %r25, %r12;
	and.b32  	%r210, %r195, %r196;
	and.b32  	%r211, %r210, 1;
	setp.eq.b32 	%p2, %r211, 1;
	add.s32 	%r212, %r193, %r204;
	add.s32 	%r30, %r212, %r209;
	add.s32 	%r31, %r14, %r13;
	shr.u32 	%r213, %r31, 9;
	shr.u32 	%r214, %r31, 8;
	and.b32  	%r215, %r31, 240;
	shl.b32 	%r216, %r213, 4;
	add.s32 	%r217, %r216, %r11;
	shr.u32 	%r218, %r215, 4;
	add.s32 	%r32, %r217, %r218;
	shr.u32 	%r219, %r31, 4;
	and.b32  	%r220, %r219, 16;
	and.b32  	%r221, %r31, 15;
	or.b32  	%r33, %r221, %r220;
	shl.b32 	%r222, %r213, 10;
	add.s32 	%r223, %r185, %r222;
	shl.b32 	%r224, %r31, 1;
	and.b32  	%r225, %r224, 512;
	add.s32 	%r226, %r223, %r225;
	and.b32  	%r227, %r224, 510;
	add.s32 	%r34, %r226, %r227;
	mul.lo.s32 	%r35, %r32, %r165;
	or.b32  	%r36, %r216, %r218;
	add.s32 	%r37, %r33, %r12;
	and.b32  	%r228, %r213, %r214;
	and.b32  	%r229, %r228, 1;
	setp.eq.b32 	%p3, %r229, 1;
	add.s32 	%r230, %r193, %r222;
	add.s32 	%r38, %r230, %r227;
	add.s32 	%r39, %r31, %r13;
	shl.b32 	%r231, %r4, 9;
	add.s32 	%r40, %r193, %r231;
	shl.b32 	%r232, %r3, 5;
	and.b32  	%r233, %r232, 31744;
	add.s32 	%r41, %r185, %r233;
	add.s32 	%r42, %r41, 1024;
	add.s32 	%r43, %r40, 512;
	add.s32 	%r44, %r41, 512;
	add.s32 	%r45, %r41, 1536;
	shl.b32 	%r46, %r13, 2;
	mov.b32 	%r482, 0;
	not.pred 	%p10, %p1;
	not.pred 	%p15, %p2;
	not.pred 	%p20, %p3;
	mov.u32 	%r489, %r488;
	mov.u32 	%r490, %r488;
	mov.u32 	%r491, %r488;
	mov.u32 	%r492, %r488;
	mov.u32 	%r493, %r488;
	mov.u32 	%r494, %r488;
	mov.u32 	%r495, %r488;
	mov.u32 	%r496, %r488;
	mov.u32 	%r497, %r488;
	mov.u32 	%r498, %r488;
	mov.u32 	%r499, %r488;
	mov.u32 	%r500, %r488;
	mov.u32 	%r501, %r488;
	mov.u32 	%r502, %r488;
	mov.u32 	%r503, %r488;
$L__BB4_2:
	setp.gt.u32 	%p6, %r10, 1023;
	@%p6 bra 	$L__BB4_37;
	setp.eq.s32 	%p7, %r16, 3;
	shl.b32 	%r64, %r482, 5;
	mov.u32 	%r483, %r10;
	@%p7 bra 	$L__BB4_18;
	add.s32 	%r65, %r64, %r18;
	max.s32 	%r235, %r17, %r65;
	setp.ge.s32 	%p8, %r235, %r165;
	@%p8 bra 	$L__BB4_6;
	add.s32 	%r236, %r20, %r65;
	mul.wide.s32 	%rd10, %r236, 2;
	add.s64 	%rd11, %rd2, %rd10;
	ld.global.u16 	%rs2, [%rd11];
	st.shared.u16 	[%r19], %rs2;
$L__BB4_6:
	add.s32 	%r66, %r64, %r21;
	max.s32 	%r238, %r66, %r22;
	setp.ge.s32 	%p9, %r238, %r165;
	or.pred  	%p11, %p9, %p10;
	@%p11 bra 	$L__BB4_8;
	mad.lo.s32 	%r239, %r66, %r165, %r22;
	mul.wide.s32 	%rd12, %r239, 2;
	add.s64 	%rd13, %rd1, %rd12;
	ld.global.u16 	%rs3, [%rd13];
	st.shared.u16 	[%r23+512], %rs3;
$L__BB4_8:
	setp.eq.s32 	%p12, %r16, 0;
	mov.u32 	%r483, %r14;
	@%p12 bra 	$L__BB4_18;
	add.s32 	%r67, %r64, %r25;
	max.s32 	%r241, %r24, %r67;
	setp.ge.s32 	%p13, %r241, %r165;
	@%p13 bra 	$L__BB4_11;
	add.s32 	%r242, %r27, %r67;
	mul.wide.s32 	%rd14, %r242, 2;
	add.s64 	%rd15, %rd2, %rd14;
	ld.global.u16 	%rs4, [%rd15];
	st.shared.u16 	[%r26], %rs4;
$L__BB4_11:
	add.s32 	%r68, %r64, %r28;
	max.s32 	%r244, %r68, %r29;
	setp.ge.s32 	%p14, %r244, %r165;
	or.pred  	%p16, %p14, %p15;
	@%p16 bra 	$L__BB4_13;
	mad.lo.s32 	%r245, %r68, %r165, %r29;
	mul.wide.s32 	%rd16, %r245, 2;
	add.s64 	%rd17, %rd1, %rd16;
	ld.global.u16 	%rs5, [%rd17];
	st.shared.u16 	[%r30+512], %rs5;
$L__BB4_13:
	setp.eq.s32 	%p17, %r16, 1;
	mov.u32 	%r483, %r31;
	@%p17 bra 	$L__BB4_18;
	add.s32 	%r69, %r64, %r33;
	max.s32 	%r247, %r32, %r69;
	setp.ge.s32 	%p18, %r247, %r165;
	@%p18 bra 	$L__BB4_16;
	add.s32 	%r248, %r35, %r69;
	mul.wide.s32 	%rd18, %r248, 2;
	add.s64 	%rd19, %rd2, %rd18;
	ld.global.u16 	%rs6, [%rd19];
	st.shared.u16 	[%r34], %rs6;
$L__BB4_16:
	add.s32 	%r70, %r64, %r36;
	max.s32 	%r250, %r70, %r37;
	setp.ge.s32 	%p19, %r250, %r165;
	or.pred  	%p21, %p19, %p20;
	mov.u32 	%r483, %r39;
	@%p21 bra 	$L__BB4_18;
	mad.lo.s32 	%r251, %r70, %r165, %r37;
	mul.wide.s32 	%rd20, %r251, 2;
	add.s64 	%rd21, %rd1, %rd20;
	ld.global.u16 	%rs7, [%rd21];
	st.shared.u16 	[%r38+512], %rs7;
	mov.u32 	%r483, %r39;
$L__BB4_18:
	setp.lt.u32 	%p22, %r15, 3;
	@%p22 bra 	$L__BB4_37;
	shl.b32 	%r252, %r13, 1;
	add.s32 	%r486, %r252, %r483;
	mad.lo.s32 	%r485, %r13, 3, %r483;
	add.s32 	%r484, %r13, %r483;
$L__BB4_20:
	shr.u32 	%r79, %r483, 9;
	shr.u32 	%r253, %r483, 8;
	and.b32  	%r80, %r253, 1;
	and.b32  	%r81, %r483, 255;
	shl.b32 	%r82, %r79, 4;
	add.s32 	%r254, %r82, %r11;
	shr.u32 	%r83, %r81, 4;
	add.s32 	%r84, %r254, %r83;
	shr.u32 	%r255, %r483, 4;
	and.b32  	%r85, %r255, 16;
	and.b32  	%r86, %r483, 15;
	add.s32 	%r256, %r86, %r64;
	add.s32 	%r87, %r256, %r85;
	max.s32 	%r257, %r84, %r87;
	setp.ge.s32 	%p23, %r257, %r165;
	@%p23 bra 	$L__BB4_22;
	shl.b32 	%r258, %r79, 10;
	mov.u32 	%r259, _ZZ25tensor_core_matmul_smem2dILi2ELi2EEviP6__halfS1_S1_E6a_smem;
	add.s32 	%r260, %r259, %r258;
	shl.b32 	%r261, %r80, 9;
	add.s32 	%r262, %r260, %r261;
	shl.b32 	%r263, %r81, 1;
	add.s32 	%r264, %r262, %r263;
	mad.lo.s32 	%r265, %r84, %r165, %r87;
	mul.wide.s32 	%rd22, %r265, 2;
	add.s64 	%rd23, %rd2, %rd22;
	ld.global.u16 	%rs8, [%rd23];
	st.shared.u16 	[%r264], %rs8;
$L__BB4_22:
	add.s32 	%r266, %r82, %r64;
	add.s32 	%r88, %r266, %r83;
	add.s32 	%r267, %r86, %r12;
	add.s32 	%r268, %r267, %r85;
	max.s32 	%r269, %r88, %r268;
	setp.ge.s32 	%p24, %r269, %r165;
	and.b32  	%r270, %r483, 512;
	setp.eq.s32 	%p25, %r270, 0;
	setp.eq.s32 	%p26, %r80, 0;
	or.pred  	%p27, %p25, %p26;
	or.pred  	%p28, %p27, %p24;
	@%p28 bra 	$L__BB4_24;
	shl.b32 	%r271, %r79, 10;
	mov.u32 	%r272, _ZZ25tensor_core_matmul_smem2dILi2ELi2EEviP6__halfS1_S1_E6b_smem;
	add.s32 	%r273, %r272, %r271;
	shl.b32 	%r274, %r81, 1;
	add.s32 	%r275, %r273, %r274;
	mad.lo.s32 	%r276, %r88, %r165, %r268;
	mul.wide.s32 	%rd24, %r276, 2;
	add.s64 	%rd25, %rd1, %rd24;
	ld.global.u16 	%rs9, [%rd25];
	st.shared.u16 	[%r275+512], %rs9;
$L__BB4_24:
	shr.u32 	%r90, %r484, 9;
	shr.u32 	%r277, %r484, 8;
	and.b32  	%r91, %r277, 1;
	and.b32  	%r92, %r484, 255;
	shl.b32 	%r93, %r90, 4;
	add.s32 	%r278, %r93, %r11;
	shr.u32 	%r94, %r92, 4;
	add.s32 	%r95, %r278, %r94;
	shr.u32 	%r279, %r484, 4;
	and.b32  	%r96, %r279, 16;
	and.b32  	%r97, %r484, 15;
	add.s32 	%r280, %r97, %r64;
	add.s32 	%r98, %r280, %r96;
	max.s32 	%r281, %r95, %r98;
	setp.ge.s32 	%p29, %r281, %r165;
	@%p29 bra 	$L__BB4_26;
	shl.b32 	%r282, %r90, 10;
	mov.u32 	%r283, _ZZ25tensor_core_matmul_smem2dILi2ELi2EEviP6__halfS1_S1_E6a_smem;
	add.s32 	%r284, %r283, %r282;
	shl.b32 	%r285, %r91, 9;
	add.s32 	%r286, %r284, %r285;
	shl.b32 	%r287, %r92, 1;
	add.s32 	%r288, %r286, %r287;
	mad.lo.s32 	%r289, %r95, %r165, %r98;
	mul.wide.s32 	%rd26, %r289, 2;
	add.s64 	%rd27, %rd2, %rd26;
	ld.global.u16 	%rs10, [%rd27];
	st.shared.u16 	[%r288], %rs10;
$L__BB4_26:
	add.s32 	%r290, %r93, %r64;
	add.s32 	%r99, %r290, %r94;
	add.s32 	%r291, %r97, %r12;
	add.s32 	%r292, %r291, %r96;
	max.s32 	%r293, %r99, %r292;
	setp.ge.s32 	%p30, %r293, %r165;
	and.b32  	%r294, %r484, 512;
	setp.eq.s32 	%p31, %r294, 0;
	setp.eq.s32 	%p32, %r91, 0;
	or.pred  	%p33, %p31, %p32;
	or.pred  	%p34, %p33, %p30;
	@%p34 bra 	$L__BB4_28;
	shl.b32 	%r295, %r90, 10;
	mov.u32 	%r296, _ZZ25tensor_core_matmul_smem2dILi2ELi2EEviP6__halfS1_S1_E6b_smem;
	add.s32 	%r297, %r296, %r295;
	shl.b32 	%r298, %r92, 1;
	add.s32 	%r299, %r297, %r298;
	mad.lo.s32 	%r300, %r99, %r165, %r292;
	mul.wide.s32 	%rd28, %r300, 2;
	add.s64 	%rd29, %rd1, %rd28;
	ld.global.u16 	%rs11, [%rd29];
	st.shared.u16 	[%r299+512], %rs11;
$L__BB4_28:
	add.s32 	%r101, %r483, %r13;
	shr.u32 	%r102, %r486, 9;
	shr.u32 	%r301, %r486, 8;
	and.b32  	%r103, %r301, 1;
	and.b32  	%r104, %r486, 255;
	shl.b32 	%r105, %r102, 4;
	add.s32 	%r302, %r105, %r11;
	shr.u32 	%r106, %r104, 4;
	add.s32 	%r107, %r302, %r106;
	shr.u32 	%r303, %r486, 4;
	and.b32  	%r108, %r303, 16;
	and.b32  	%r109, %r486, 15;
	add.s32 	%r304, %r109, %r64;
	add.s32 	%r110, %r304, %r108;
	max.s32 	%r305, %r107, %r110;
	setp.ge.s32 	%p35, %r305, %r165;
	@%p35 bra 	$L__BB4_30;
	shl.b32 	%r306, %r102, 10;
	mov.u32 	%r307, _ZZ25tensor_core_matmul_smem2dILi2ELi2EEviP6__halfS1_S1_E6a_smem;
	add.s32 	%r308, %r307, %r306;
	shl.b32 	%r309, %r103, 9;
	add.s32 	%r310, %r308, %r309;
	shl.b32 	%r311, %r104, 1;
	add.s32 	%r312, %r310, %r311;
	mad.lo.s32 	%r313, %r107, %r165, %r110;
	mul.wide.s32 	%rd30, %r313, 2;
	add.s64 	%rd31, %rd2, %rd30;
	ld.global.u16 	%rs12, [%rd31];
	st.shared.u16 	[%r312], %rs12;
$L__BB4_30:
	add.s32 	%r314, %r105, %r64;
	add.s32 	%r111, %r314, %r106;
	add.s32 	%r315, %r109, %r12;
	add.s32 	%r316, %r315, %r108;
	max.s32 	%r317, %r111, %r316;
	setp.ge.s32 	%p36, %r317, %r165;
	and.b32  	%r318, %r486, 512;
	setp.eq.s32 	%p37, %r318, 0;
	setp.eq.s32 	%p38, %r103, 0;
	or.pred  	%p39, %p37, %p38;
	or.pred  	%p40, %p39, %p36;
	@%p40 bra 	$L__BB4_32;
	shl.b32 	%r319, %r102, 10;
	mov.u32 	%r320, _ZZ25tensor_core_matmul_smem2dILi2ELi2EEviP6__halfS1_S1_E6b_smem;
	add.s32 	%r321, %r320, %r319;
	shl.b32 	%r322, %r104, 1;
	add.s32 	%r323, %r321, %r322;
	mad.lo.s32 	%r324, %r111, %r165, %r316;
	mul.wide.s32 	%rd32, %r324, 2;
	add.s64 	%rd33, %rd1, %rd32;
	ld.global.u16 	%rs13, [%rd33];
	st.shared.u16 	[%r323+512], %rs13;
$L__BB4_32:
	add.s32 	%r113, %r101, %r13;
	shr.u32 	%r114, %r485, 9;
	shr.u32 	%r325, %r485, 8;
	and.b32  	%r115, %r325, 1;
	and.b32  	%r116, %r485, 255;
	shl.b32 	%r117, %r114, 4;
	add.s32 	%r326, %r117, %r11;
	shr.u32 	%r118, %r116, 4;
	add.s32 	%r119, %r326, %r118;
	shr.u32 	%r327, %r485, 4;
	and.b32  	%r120, %r327, 16;
	and.b32  	%r121, %r485, 15;
	add.s32 	%r328, %r121, %r64;
	add.s32 	%r122, %r328, %r120;
	max.s32 	%r329, %r119, %r122;
	setp.ge.s32 	%p41, %r329, %r165;
	@%p41 bra 	$L__BB4_34;
	shl.b32 	%r330, %r114, 10;
	mov.u32 	%r331, _ZZ25tensor_core_matmul_smem2dILi2ELi2EEviP6__halfS1_S1_E6a_smem;
	add.s32 	%r332, %r331, %r330;
	shl.b32 	%r333, %r115, 9;
	add.s32 	%r334, %r332, %r333;
	shl.b32 	%r335, %r116, 1;
	add.s32 	%r336, %r334, %r335;
	mad.lo.s32 	%r337, %r119, %r165, %r122;
	mul.wide.s32 	%rd34, %r337, 2;
	add.s64 	%rd35, %rd2, %rd34;
	ld.global.u16 	%rs14, [%rd35];
	st.shared.u16 	[%r336], %rs14;
$L__BB4_34:
	add.s32 	%r338, %r117, %r64;
	add.s32 	%r123, %r338, %r118;
	add.s32 	%r339, %r121, %r12;
	add.s32 	%r340, %r339, %r120;
	max.s32 	%r341, %r123, %r340;
	setp.ge.s32 	%p42, %r341, %r165;
	and.b32  	%r342, %r485, 512;
	setp.eq.s32 	%p43, %r342, 0;
	setp.eq.s32 	%p44, %r115, 0;
	or.pred  	%p45, %p43, %p44;
	or.pred  	%p46, %p45, %p42;
	@%p46 bra 	$L__BB4_36;
	shl.b32 	%r343, %r114, 10;
	mov.u32 	%r344, _ZZ25tensor_core_matmul_smem2dILi2ELi2EEviP6__halfS1_S1_E6b_smem;
	add.s32 	%r345, %r344, %r343;
	shl.b32 	%r346, %r116, 1;
	add.s32 	%r347, %r345, %r346;
	mad.lo.s32 	%r348, %r123, %r165, %r340;
	mul.wide.s32 	%rd36, %r348, 2;
	add.s64 	%rd37, %rd1, %rd36;
	ld.global.u16 	%rs15, [%rd37];
	st.shared.u16 	[%r347+512], %rs15;
$L__BB4_36:
	add.s32 	%r349, %r113, %r13;
	add.s32 	%r483, %r349, %r13;
	add.s32 	%r486, %r486, %r46;
	add.s32 	%r485, %r485, %r46;
	add.s32 	%r484, %r484, %r46;
	setp.lt.u32 	%p47, %r483, 1024;
	@%p47 bra 	$L__BB4_20;
$L__BB4_37:
	bar.sync 	0;
	mov.b32 	%r350, 16;
	wmma.load.a.sync.aligned.row.m16n16k16.shared.f16 	{%r351, %r352, %r353, %r354, %r355, %r356, %r357, %r358}, [%r41], %r350;
	wmma.load.b.sync.aligned.row.m16n16k16.shared.f16 	{%r359, %r360, %r361, %r362, %r363, %r364, %r365, %r366}, [%r40], %r350;
	wmma.load.a.sync.aligned.row.m16n16k16.shared.f16 	{%r367, %r368, %r369, %r370, %r371, %r372, %r373, %r374}, [%r42], %r350;
	add.s32 	%r375, %r40, 1024;
	wmma.load.b.sync.aligned.row.m16n16k16.shared.f16 	{%r376, %r377, %r378, %r379, %r380, %r381, %r382, %r383}, [%r375], %r350;
	wmma.load.a.sync.aligned.row.m16n16k16.shared.f16 	{%r384, %r385, %r386, %r387, %r388, %r389, %r390, %r391}, [%r44], %r350;
	wmma.load.b.sync.aligned.row.m16n16k16.shared.f16 	{%r392, %r393, %r394, %r395, %r396, %r397, %r398, %r399}, [%r43], %r350;
	wmma.load.a.sync.aligned.row.m16n16k16.shared.f16 	{%r400, %r401, %r402, %r403, %r404, %r405, %r406, %r407}, [%r45], %r350;
	add.s32 	%r408, %r40, 1536;
	wmma.load.b.sync.aligned.row.m16n16k16.shared.f16 	{%r409, %r410, %r411, %r412, %r413, %r414, %r415, %r416}, [%r408], %r350;
	wmma.mma.sync.aligned.row.row.m16n16k16.f16.f16 {%r417, %r418, %r419, %r420}, {%r351, %r352, %r353, %r354, %r355, %r356, %r357, %r358}, {%r359, %r360, %r361, %r362, %r363, %r364, %r365, %r366}, {%r503, %r502, %r501, %r500};
	wmma.mma.sync.aligned.row.row.m16n16k16.f16.f16 {%r503, %r502, %r501, %r500}, {%r367, %r368, %r369, %r370, %r371, %r372, %r373, %r374}, {%r392, %r393, %r394, %r395, %r396, %r397, %r398, %r399}, {%r417, %r418, %r419, %r420};
	wmma.mma.sync.aligned.row.row.m16n16k16.f16.f16 {%r421, %r422, %r423, %r424}, {%r367, %r368, %r369, %r370, %r371, %r372, %r373, %r374}, {%r376, %r377, %r378, %r379, %r380, %r381, %r382, %r383}, {%r495, %r494, %r493, %r492};
	wmma.mma.sync.aligned.row.row.m16n16k16.f16.f16 {%r495, %r494, %r493, %r492}, {%r425, %r426, %r427, %r428, %r429, %r430, %r431, %r432}, {%r409, %r410, %r411, %r412, %r413, %r414, %r415, %r416}, {%r421, %r422, %r423, %r424};
	wmma.mma.sync.aligned.row.row.m16n16k16.f16.f16 {%r433, %r434, %r435, %r436}, {%r384, %r385, %r386, %r387, %r388, %r389, %r390, %r391}, {%r392, %r393, %r394, %r395, %r396, %r397, %r398, %r399}, {%r499, %r498, %r497, %r496};
	wmma.mma.sync.aligned.row.row.m16n16k16.f16.f16 {%r499, %r498, %r497, %r496}, {%r400, %r401, %r402, %r403, %r404, %r405, %r406, %r407}, {%r376, %r377, %r378, %r379, %r380, %r381, %r382, %r383}, {%r433, %r434, %r435, %r436};
	wmma.mma.sync.aligned.row.row.m16n16k16.f16.f16 {%r437, %r438, %r439, %r440}, {%r400, %r401, %r402, %r403, %r404, %r405, %r406, %r407}, {%r409, %r410, %r411, %r412, %r413, %r414, %r415, %r416}, {%r491, %r490, %r489, %r488};
	wmma.mma.sync.aligned.row.row.m16n16k16.f16.f16 {%r491, %r490, %r489, %r488}, {%r441, %r442, %r443, %r444, %r445, %r446, %r447, %r448}, {%r449, %r450, %r451, %r452, %r453, %r454, %r455, %r456}, {%r437, %r438, %r439, %r440};
	bar.sync 	0;
	add.s32 	%r482, %r482, 1;
	cvt.rn.f32.u32 	%f4, %r482;
	setp.gt.f32 	%p48, %f1, %f4;
	@%p48 bra 	$L__BB4_2;
$L__BB4_38:
	mul.lo.s32 	%r162, %r8, %r165;
	cvt.s64.s32 	%rd38, %r162;
	max.s32 	%r458, %r8, %r9;
	setp.ge.s32 	%p49, %r458, %r165;
	cvt.u64.u32 	%rd4, %r9;
	add.s64 	%rd39, %rd4, %rd38;
	shl.b64 	%rd40, %rd39, 1;
	add.s64 	%rd5, %rd3, %rd40;
	@%p49 bra 	$L__BB4_40;
	wmma.store.d.sync.aligned.row.m16n16k16.global.f16 	[%rd5], {%r503, %r502, %r501, %r500}, %r165;
$L__BB4_40:
	add.s32 	%r163, %r9, 16;
	max.s32 	%r460, %r8, %r163;
	setp.ge.s32 	%p50, %r460, %r165;
	@%p50 bra 	$L__BB4_42;
	add.s64 	%rd41, %rd5, 32;
	wmma.store.d.sync.aligned.row.m16n16k16.global.f16 	[%rd41], {%r499, %r498, %r497, %r496}, %r165;
$L__BB4_42:
	add.s32 	%r164, %r8, 16;
	shl.b32 	%r462, %r165, 4;
	add.s32 	%r463, %r162, %r462;
	cvt.s64.s32 	%rd42, %r463;
	max.s32 	%r464, %r164, %r9;
	setp.ge.s32 	%p51, %r464, %r165;
	add.s64 	%rd43, %rd4, %rd42;
	shl.b64 	%rd44, %rd43, 1;
	add.s64 	%rd6, %rd3, %rd44;
	@%p51 bra 	$L__BB4_44;
	wmma.store.d.sync.aligned.row.m16n16k16.global.f16 	[%rd6], {%r495, %r494, %r493, %r492}, %r165;
$L__BB4_44:
	max.s32 	%r465, %r164, %r163;
	setp.ge.s32 	%p52, %r465, %r165;
	@%p52 bra 	$L__BB4_46;
	add.s64 	%rd45, %rd6, 32;
	wmma.store.d.sync.aligned.row.m16n16k16.global.f16 	[%rd45], {%r491, %r490, %r489, %r488}, %r165;
$L__BB4_46:
	ret;

}


// ===== COMPILED SASS (sm_100) =====

	.target	sm_100

	.elftype	@"ET_EXEC"


//--------------------- .note.nv.tkinfo           --------------------------
	.section	.note.nv.tkinfo,"",@"SHT_NOTE"
	.sectionflags	@"SHF_NOTE_NV_TKINFO"
	.tkinfo
        /*0018*/ 	.word	0x00000002
        /*0030*/ 	.string	""
        /*0030*/ 	.string	"ptxas"
        /*0030*/ 	.string	"Cuda compilation tools, release 13.0, V13.0.88"
        /*0030*/ 	.string	"Build cuda_13.0.r13.0/compiler.36424714_0"
        /*0030*/ 	.string	"-arch sm_100 -m 64 "



//--------------------- .note.nv.cuinfo           --------------------------
	.section	.note.nv.cuinfo,"",@"SHT_NOTE"
	.sectionflags	@"SHF_NOTE_NV_CUINFO"
        /*0018*/ 	.short	0x0002
        /*001a*/ 	.short	0x0064
        /*001c*/ 	.short	0x0082
	.zero		2


//--------------------- .nv.info                  --------------------------
	.section	.nv.info,"",@"SHT_CUDA_INFO"
	.align	4


	//----- nvinfo : EIATTR_REGCOUNT
	.align		4
        /*0000*/ 	.byte	0x04, 0x2f
        /*0002*/ 	.short	(.L_1 - .L_0)
	.align		4
.L_0:
        /*0004*/ 	.word	index@(_Z11matmul_elemiP6__halfS0_S0_)
        /*0008*/ 	.word	0x0000001e


	//----- nvinfo : EIATTR_FRAME_SIZE
	.align		4
.L_1:
        /*000c*/ 	.byte	0x04, 0x11
        /*000e*/ 	.short	(.L_3 - .L_2)
	.align		4
.L_2:
        /*0010*/ 	.word	index@(_Z11matmul_elemiP6__halfS0_S0_)
        /*0014*/ 	.word	0x00000000


	//----- nvinfo : EIATTR_REGCOUNT
	.align		4
.L_3:
        /*0018*/ 	.byte	0x04, 0x2f
        /*001a*/ 	.short	(.L_5 - .L_4)
	.align		4
.L_4:
        /*001c*/ 	.word	index@(_Z12tiled_matmuliP6__halfS0_S0_)
        /*0020*/ 	.word	0x0000001f


	//----- nvinfo : EIATTR_FRAME_SIZE
	.align		4
.L_5:
        /*0024*/ 	.byte	0x04, 0x11
        /*0026*/ 	.short	(.L_7 - .L_6)
	.align		4
.L_6:
        /*0028*/ 	.word	index@(_Z12tiled_matmuliP6__halfS0_S0_)
        /*002c*/ 	.word	0x00000000


	//----- nvinfo : EIATTR_REGCOUNT
	.align		4
.L_7:
        /*0030*/ 	.byte	0x04, 0x2f
        /*0032*/ 	.short	(.L_9 - .L_8)
	.align		4
.L_8:
        /*0034*/ 	.word	index@(_Z18tensor_core_matmuliP6__halfS0_S0_)
        /*0038*/ 	.word	0x00000020


	//----- nvinfo : EIATTR_FRAME_SIZE
	.align		4
.L_9:
        /*003c*/ 	.byte	0x04, 0x11
        /*003e*/ 	.short	(.L_11 - .L_10)
	.align		4
.L_10:
        /*0040*/ 	.word	index@(_Z18tensor_core_matmuliP6__halfS0_S0_)
        /*0044*/ 	.word	0x00000000


	//----- nvinfo : EIATTR_REGCOUNT
	.align		4
.L_11:
        /*0048*/ 	.byte	0x04, 0x2f
        /*004a*/ 	.short	(.L_13 - .L_12)
	.align		4
.L_12:
        /*004c*/ 	.word	index@(_Z23tensor_core_matmul_smemILi32ELi8EEviP6__halfS1_S1_)
        /*0050*/ 	.word	0x00000020


	//----- nvinfo : EIATTR_FRAME_SIZE
	.align		4
.L_13:
        /*0054*/ 	.byte	0x04, 0x11
        /*0056*/ 	.short	(.L_15 - .L_14)
	.align		4
.L_14:
        /*0058*/ 	.word	index@($__internal_0_$__cuda_sm20_div_u16)
        /*005c*/ 	.word	0x00000000


	//----- nvinfo : EIATTR_FRAME_SIZE
	.align		4
.L_15:
        /*0060*/ 	.byte	0x04, 0x11
        /*0062*/ 	.short	(.L_17 - .L_16)
	.align		4
.L_16:
        /*0064*/ 	.word	index@(_Z23tensor_core_matmul_smemILi32ELi8EEviP6__halfS1_S1_)
        /*0068*/ 	.word	0x00000000


	//----- nvinfo : EIATTR_REGCOUNT
	.align		4
.L_17:
        /*006c*/ 	.byte	0x04, 0x2f
        /*006e*/ 	.short	(.L_19 - .L_18)
	.align		4
.L_18:
        /*0070*/ 	.word	index@(_Z25tensor_core_matmul_smem2dILi2ELi2EEviP6__halfS1_S1_)
        /*0074*/ 	.word	0x0000003c


	//----- nvinfo : EIATTR_FRAME_SIZE
	.align		4
.L_19:
        /*0078*/ 	.byte	0x04, 0x11
        /*007a*/ 	.short	(.L_21 - .L_20)
	.align		4
.L_20:
        /*007c*/ 	.word	index@(_Z25tensor_core_matmul_smem2dILi2ELi2EEviP6__halfS1_S1_)
        /*0080*/ 	.word	0x00000000


	//----- nvinfo : EIATTR_MIN_STACK_SIZE
	.align		4
.L_21:
        /*0084*/ 	.byte	0x04, 0x12
        /*0086*/ 	.short	(.L_23 - .L_22)
	.align		4
.L_22:
        /*0088*/ 	.word	index@(_Z25tensor_core_matmul_smem2dILi2ELi2EEviP6__halfS1_S1_)
        /*008c*/ 	.word	0x00000000


	//----- nvinfo : EIATTR_MIN_STACK_SIZE
	.align		4
.L_23:
        /*0090*/ 	.byte	0x04, 0x12
        /*0092*/ 	.short	(.L_25 - .L_24)
	.align		4
.L_24:
        /*0094*/ 	.word	index@(_Z23tensor_core_matmul_smemILi32ELi8EEviP6__halfS1_S1_)
        /*0098*/ 	.word	0x00000000


	//----- nvinfo : EIATTR_MIN_STACK_SIZE
	.align		4
.L_25:
        /*009c*/ 	.byte	0x04, 0x12
        /*009e*/ 	.short	(.L_27 - .L_26)
	.align		4
.L_26:
        /*00a0*/ 	.word	index@(_Z18tensor_core_matmuliP6__halfS0_S0_)
        /*00a4*/ 	.word	0x00000000


	//----- nvinfo : EIATTR_MIN_STACK_SIZE
	.align		4
.L_27:
        /*00a8*/ 	.byte	0x04, 0x12
        /*00aa*/ 	.short	(.L_29 - .L_28)
	.align		4
.L_28:
        /*00ac*/ 	.word	index@(_Z12tiled_matmuliP6__halfS0_S0_)
        /*00b0*/ 	.word	0x00000000


	//----- nvinfo : EIATTR_MIN_STACK_SIZE
	.align		4
.L_29:
        /*00b4*/ 	.byte	0x04, 0x12
        /*00b6*/ 	.short	(.L_31 - .L_30)
	.align		4
.L_30:
        /*00b8*/ 	.word	index@(_Z11matmul_elemiP6__halfS0_S0_)
        /*00bc*/ 	.word	0x00000000
.L_31:


//--------------------- .nv.compat                --------------------------
	.section	.nv.compat,"",@"SHT_CUDA_COMPAT_INFO"
	.align	4
        /*0000*/ 	.byte	0x02, 0x09, 0x00, 0x00, 0x02, 0x02, 0x01, 0x00, 0x02, 0x05, 0x05, 0x00, 0x03, 0x07, 0x01, 0x01
        /*0010*/ 	.byte	0x02, 0x03, 0x00, 0x00, 0x02, 0x06, 0x01, 0x00, 0x04, 0x0b, 0x08, 0x00, 0x01, 0x00, 0x00, 0x00
        /*0020*/ 	.byte	0x00, 0x00, 0x00, 0x00


//--------------------- .nv.info._Z25tensor_core_matmul_smem2dILi2ELi2EEviP6__halfS1_S1_ --------------------------
	.section	.nv.info._Z25tensor_core_matmul_smem2dILi2ELi2EEviP6__halfS1_S1_,"",@"SHT_CUDA_INFO"
	.sectionflags	@""
	.align	4


	//----- nvinfo : EIATTR_CUDA_API_VERSION
	.align		4
        /*0000*/ 	.byte	0x04, 0x37
        /*0002*/ 	.short	(.L_33 - .L_32)
.L_32:
        /*0004*/ 	.word	0x00000082


	//----- nvinfo : EIATTR_KPARAM_INFO
	.align		4
.L_33:
        /*0008*/ 	.byte	0x04, 0x17
        /*000a*/ 	.short	(.L_35 - .L_34)
.L_34:
        /*000c*/ 	.word	0x00000000
        /*0010*/ 	.short	0x0003
        /*0012*/ 	.short	0x0018
        /*0014*/ 	.byte	0x00, 0xf5, 0x21, 0x00


	//----- nvinfo : EIATTR_KPARAM_INFO
	.align		4
.L_35:
        /*0018*/ 	.byte	0x04, 0x17
        /*001a*/ 	.short	(.L_37 - .L_36)
.L_36:
        /*001c*/ 	.word	0x00000000
        /*0020*/ 	.short	0x0002
        /*0022*/ 	.short	0x0010
        /*0024*/ 	.byte	0x00, 0xf5, 0x21, 0x00


	//----- nvinfo : EIATTR_KPARAM_INFO
	.align		4
.L_37:
        /*0028*/ 	.byte	0x04, 0x17
        /*002a*/ 	.short	(.L_39 - .L_38)
.L_38:
        /*002c*/ 	.word	0x00000000
        /*0030*/ 	.short	0x0001
        /*0032*/ 	.short	0x0008
        /*0034*/ 	.byte	0x00, 0xf5, 0x21, 0x00


	//----- nvinfo : EIATTR_KPARAM_INFO
	.align		4
.L_39:
        /*0038*/ 	.byte	0x04, 0x17
        /*003a*/ 	.short	(.L_41 - .L_40)
.L_40:
        /*003c*/ 	.word	0x00000000
        /*0040*/ 	.short	0x0000
        /*0042*/ 	.short	0x0000
        /*0044*/ 	.byte	0x00, 0xf0, 0x11, 0x00


	//----- nvinfo : EIATTR_SPARSE_MMA_MASK
	.align		4
.L_41:
        /*0048*/ 	.byte	0x03, 0x50
        /*004a*/ 	.short	0x0000


	//----- nvinfo : EIATTR_WMMA_USED
	.align		4
        /*004c*/ 	.byte	0x01, 0x2b
	.zero		2


	//----- nvinfo : EIATTR_MAXREG_COUNT
	.align		4
        /*0050*/ 	.byte	0x03, 0x1b
        /*0052*/ 	.short	0x00ff


	//----- nvinfo : EIATTR_NUM_BARRIERS
	.align		4
        /*0054*/ 	.byte	0x02, 0x4c
        /*0056*/ 	.byte	0x01
	.zero		1


	//----- nvinfo : EIATTR_MERCURY_ISA_VERSION
	.align		4
        /*0058*/ 	.byte	0x03, 0x5f
        /*005a*/ 	.short	0x0101


	//----- nvinfo : EIATTR_VRC_CTA_INIT_COUNT
	.align		4
        /*005c*/ 	.byte	0x02, 0x4a
	.zero		1
	.zero		1


	//----- nvinfo : EIATTR_EXIT_INSTR_OFFSETS
	.align		4
        /*0060*/ 	.byte	0x04, 0x1c
        /*0062*/ 	.short	(.L_43 - .L_42)


	//   ....[0]....
.L_42:
        /*0064*/ 	.word	0x00002030


	//   ....[1]....
        /*0068*/ 	.word	0x00002120


	//----- nvinfo : EIATTR_CRS_STACK_SIZE
	.align		4
.L_43:
        /*006c*/ 	.byte	0x04, 0x1e
        /*006e*/ 	.short	(.L_45 - .L_44)
.L_44:
        /*0070*/ 	.word	0x00000000


	//----- nvinfo : EIATTR_CBANK_PARAM_SIZE
	.align		4
.L_45:
        /*0074*/ 	.byte	0x03, 0x19
        /*0076*/ 	.short	0x0020


	//----- nvinfo : EIATTR_PARAM_CBANK
	.align		4
        /*0078*/ 	.byte	0x04, 0x0a
        /*007a*/ 	.short	(.L_47 - .L_46)
	.align		4
.L_46:
        /*007c*/ 	.word	index@(.nv.constant0._Z25tensor_core_matmul_smem2dILi2ELi2EEviP6__halfS1_S1_)
        /*0080*/ 	.short	0x0380
        /*0082*/ 	.short	0x0020


	//----- nvinfo : EIATTR_SW_WAR
	.align		4
.L_47:
        /*0084*/ 	.byte	0x04, 0x36
        /*0086*/ 	.short	(.L_49 - .L_48)
.L_48:
        /*0088*/ 	.word	0x00000008
.L_49:


//--------------------- .nv.info._Z23tensor_core_matmul_smemILi32ELi8EEviP6__halfS1_S1_ --------------------------
	.section	.nv.info._Z23tensor_core_matmul_smemILi32ELi8EEviP6__halfS1_S1_,"",@"SHT_CUDA_INFO"
	.sectionflags	@""
	.align	4


	//----- nvinfo : EIATTR_CUDA_API_VERSION
	.align		4
        /*0000*/ 	.byte	0x04, 0x37
        /*0002*/ 	.short	(.L_51 - .L_50)
.L_50:
        /*0004*/ 	.word	0x00000082


	//----- nvinfo : EIATTR_KPARAM_INFO
	.align		4
.L_51:
        /*0008*/ 	.byte	0x04, 0x17
        /*000a*/ 	.short	(.L_53 - .L_52)
.L_52:
        /*000c*/ 	.word	0x00000000
        /*0010*/ 	.short	0x0003
        /*0012*/ 	.short	0x0018
        /*0014*/ 	.byte	0x00, 0xf5, 0x21, 0x00


	//----- nvinfo : EIATTR_KPARAM_INFO
	.align		4
.L_53:
        /*0018*/ 	.byte	0x04, 0x17
        /*001a*/ 	.short	(.L_55 - .L_54)
.L_54:
        /*001c*/ 	.word	0x00000000
        /*0020*/ 	.short	0x0002
        /*0022*/ 	.short	0x0010
        /*0024*/ 	.byte	0x00, 0xf5, 0x21, 0x00


	//----- nvinfo : EIATTR_KPARAM_INFO
	.align		4
.L_55:
        /*0028*/ 	.byte	0x04, 0x17
        /*002a*/ 	.short	(.L_57 - .L_56)
.L_56:
        /*002c*/ 	.word	0x00000000
        /*0030*/ 	.short	0x0001
        /*0032*/ 	.short	0x0008
        /*0034*/ 	.byte	0x00, 0xf5, 0x21, 0x00


	//----- nvinfo : EIATTR_KPARAM_INFO
	.align		4
.L_57:
        /*0038*/ 	.byte	0x04, 0x17
        /*003a*/ 	.short	(.L_59 - .L_58)
.L_58:
        /*003c*/ 	.word	0x00000000
        /*0040*/ 	.short	0x0000
        /*0042*/ 	.short	0x0000
        /*0044*/ 	.byte	0x00, 0xf0, 0x11, 0x00


	//----- nvinfo : EIATTR_SPARSE_MMA_MASK
	.align		4
.L_59:
        /*0048*/ 	.byte	0x03, 0x50
        /*004a*/ 	.short	0x0000


	//----- nvinfo : EIATTR_WMMA_USED
	.align		4
        /*004c*/ 	.byte	0x01, 0x2b
	.zero		2


	//----- nvinfo : EIATTR_MAXREG_COUNT
	.align		4
        /*0050*/ 	.byte	0x03, 0x1b
        /*0052*/ 	.short	0x00ff


	//----- nvinfo : EIATTR_NUM_BARRIERS
	.align		4
        /*0054*/ 	.byte	0x02, 0x4c
        /*0056*/ 	.byte	0x01
	.zero		1


	//----- nvinfo : EIATTR_MERCURY_ISA_VERSION
	.align		4
        /*0058*/ 	.byte	0x03, 0x5f
        /*005a*/ 	.short	0x0101


	//----- nvinfo : EIATTR_VRC_CTA_INIT_COUNT
	.align		4
        /*005c*/ 	.byte	0x02, 0x4a
	.zero		1
	.zero		1


	//----- nvinfo : EIATTR_EXIT_INSTR_OFFSETS
	.align		4
        /*0060*/ 	.byte	0x04, 0x1c
        /*0062*/ 	.short	(.L_61 - .L_60)


	//   ....[0]....
.L_60:
        /*0064*/ 	.word	0x00004cb0


	//   ....[1]....
        /*0068*/ 	.word	0x00004df0


	//----- nvinfo : EIATTR_CRS_STACK_SIZE
	.align		4
.L_61:
        /*006c*/ 	.byte	0x04, 0x1e
        /*006e*/ 	.short	(.L_63 - .L_62)
.L_62:
        /*0070*/ 	.word	0x00000000


	//----- nvinfo : EIATTR_CBANK_PARAM_SIZE
	.align		4
.L_63:
        /*0074*/ 	.byte	0x03, 0x19
        /*0076*/ 	.short	0x0020


	//----- nvinfo : EIATTR_PARAM_CBANK
	.align		4
        /*0078*/ 	.byte	0x04, 0x0a
        /*007a*/ 	.short	(.L_65 - .L_64)
	.align		4
.L_64:
        /*007c*/ 	.word	index@(.nv.constant0._Z23tensor_core_matmul_smemILi32ELi8EEviP6__halfS1_S1_)
        /*0080*/ 	.short	0x0380
        /*0082*/ 	.short	0x0020


	//----- nvinfo : EIATTR_SW_WAR
	.align		4
.L_65:
        /*0084*/ 	.byte	0x04, 0x36
        /*0086*/ 	.short	(.L_67 - .L_66)
.L_66:
        /*0088*/ 	.word	0x00000008
.L_67:


//--------------------- .nv.info._Z18tensor_core_matmuliP6__halfS0_S0_ --------------------------
	.section	.nv.info._Z18tensor_core_matmuliP6__halfS0_S0_,"",@"SHT_CUDA_INFO"
	.sectionflags	@""
	.align	4


	//----- nvinfo : EIATTR_CUDA_API_VERSION
	.align		4
        /*0000*/ 	.byte	0x04, 0x37
        /*0002*/ 	.short	(.L_69 - .L_68)
.L_68:
        /*0004*/ 	.word	0x00000082


	//----- nvinfo : EIATTR_KPARAM_INFO
	.align		4
.L_69:
        /*0008*/ 	.byte	0x04, 0x17
        /*000a*/ 	.short	(.L_71 - .L_70)
.L_70:
        /*000c*/ 	.word	0x00000000
        /*0010*/ 	.short	0x0003
        /*0012*/ 	.short	0x0018
        /*0014*/ 	.byte	0x00, 0xf5, 0x21, 0x00


	//----- nvinfo : EIATTR_KPARAM_INFO
	.align		4
.L_71:
        /*0018*/ 	.byte	0x04, 0x17
        /*001a*/ 	.short	(.L_73 - .L_72)
.L_72:
        /*001c*/ 	.word	0x00000000
        /*0020*/ 	.short	0x0002
        /*0022*/ 	.short	0x0010
        /*0024*/ 	.byte	0x00, 0xf5, 0x21, 0x00


	//----- nvinfo : EIATTR_KPARAM_INFO
	.align		4
.L_73:
        /*0028*/ 	.byte	0x04, 0x17
        /*002a*/ 	.short	(.L_75 - .L_74)
.L_74:
        /*002c*/ 	.word	0x00000000
        /*0030*/ 	.short	0x0001
        /*0032*/ 	.short	0x0008
        /*0034*/ 	.byte	0x00, 0xf5, 0x21, 0x00


	//----- nvinfo : EIATTR_KPARAM_INFO
	.align		4
.L_75:
        /*0038*/ 	.byte	0x04, 0x17
        /*003a*/ 	.short	(.L_77 - .L_76)
.L_76:
        /*003c*/ 	.word	0x00000000
        /*0040*/ 	.short	0x0000
        /*0042*/ 	.short	0x0000
        /*0044*/ 	.byte	0x00, 0xf0, 0x11, 0x00


	//----- nvinfo : EIATTR_SPARSE_MMA_MASK
	.align		4
.L_77:
        /*0048*/ 	.byte	0x03, 0x50
        /*004a*/ 	.short	0x0000


	//----- nvinfo : EIATTR_WMMA_USED
	.align		4
        /*004c*/ 	.byte	0x01, 0x2b
	.zero		2


	//----- nvinfo : EIATTR_MAXREG_COUNT
	.align		4
        /*0050*/ 	.byte	0x03, 0x1b
        /*0052*/ 	.short	0x00ff


	//----- nvinfo : EIATTR_MERCURY_ISA_VERSION
	.align		4
        /*0054*/ 	.byte	0x03, 0x5f
        /*0056*/ 	.short	0x0101


	//----- nvinfo : EIATTR_VRC_CTA_INIT_COUNT
	.align		4
        /*0058*/ 	.byte	0x02, 0x4a
	.zero		1
	.zero		1


	//----- nvinfo : EIATTR_EXIT_INSTR_OFFSETS
	.align		4
        /*005c*/ 	.byte	0x04, 0x1c
        /*005e*/ 	.short	(.L_79 - .L_78)


	//   ....[0]....
.L_78:
        /*0060*/ 	.word	0x00000fe0


	//----- nvinfo : EIATTR_CRS_STACK_SIZE
	.align		4
.L_79:
        /*0064*/ 	.byte	0x04, 0x1e
        /*0066*/ 	.short	(.L_81 - .L_80)
.L_80:
        /*0068*/ 	.word	0x00000000


	//----- nvinfo : EIATTR_CBANK_PARAM_SIZE
	.align		4
.L_81:
        /*006c*/ 	.byte	0x03, 0x19
        /*006e*/ 	.short	0x0020


	//----- nvinfo : EIATTR_PARAM_CBANK
	.align		4
        /*0070*/ 	.byte	0x04, 0x0a
        /*0072*/ 	.short	(.L_83 - .L_82)
	.align		4
.L_82:
        /*0074*/ 	.word	index@(.nv.constant0._Z18tensor_core_matmuliP6__halfS0_S0_)
        /*0078*/ 	.short	0x0380
        /*007a*/ 	.short	0x0020


	//----- nvinfo : EIATTR_SW_WAR
	.align		4
.L_83:
        /*007c*/ 	.byte	0x04, 0x36
        /*007e*/ 	.short	(.L_85 - .L_84)
.L_84:
        /*0080*/ 	.word	0x00000008
.L_85:


//--------------------- .nv.info._Z12tiled_matmuliP6__halfS0_S0_ --------------------------
	.section	.nv.info._Z12tiled_matmuliP6__halfS0_S0_,"",@"SHT_CUDA_INFO"
	.sectionflags	@""
	.align	4


	//----- nvinfo : EIATTR_CUDA_API_VERSION
	.align		4
        /*0000*/ 	.byte	0x04, 0x37
        /*0002*/ 	.short	(.L_87 - .L_86)
.L_86:
        /*0004*/ 	.word	0x00000082


	//----- nvinfo : EIATTR_KPARAM_INFO
	.align		4
.L_87:
        /*0008*/ 	.byte	0x04, 0x17
        /*000a*/ 	.short	(.L_89 - .L_88)
.L_88:
        /*000c*/ 	.word	0x00000000
        /*0010*/ 	.short	0x0003
        /*0012*/ 	.short	0x0018
        /*0014*/ 	.byte	0x00, 0xf5, 0x21, 0x00


	//----- nvinfo : EIATTR_KPARAM_INFO
	.align		4
.L_89:
        /*0018*/ 	.byte	0x04, 0x17
        /*001a*/ 	.short	(.L_91 - .L_90)
.L_90:
        /*001c*/ 	.word	0x00000000
        /*0020*/ 	.short	0x0002
        /*0022*/ 	.short	0x0010
        /*0024*/ 	.byte	0x00, 0xf5, 0x21, 0x00


	//----- nvinfo : EIATTR_KPARAM_INFO
	.align		4
.L_91:
        /*0028*/ 	.byte	0x04, 0x17
        /*002a*/ 	.short	(.L_93 - .L_92)
.L_92:
        /*002c*/ 	.word	0x00000000
        /*0030*/ 	.short	0x0001
        /*0032*/ 	.short	0x0008
        /*0034*/ 	.byte	0x00, 0xf5, 0x21, 0x00


	//----- nvinfo : EIATTR_KPARAM_INFO
	.align		4
.L_93:
        /*0038*/ 	.byte	0x04, 0x17
        /*003a*/ 	.short	(.L_95 - .L_94)
.L_94:
        /*003c*/ 	.word	0x00000000
        /*0040*/ 	.short	0x0000
        /*0042*/ 	.short	0x0000
        /*0044*/ 	.byte	0x00, 0xf0, 0x11, 0x00


	//----- nvinfo : EIATTR_SPARSE_MMA_MASK
	.align		4
.L_95:
        /*0048*/ 	.byte	0x03, 0x50
        /*004a*/ 	.short	0x0000


	//----- nvinfo : EIATTR_MAXREG_COUNT
	.align		4
        /*004c*/ 	.byte	0x03, 0x1b
        /*004e*/ 	.short	0x00ff


	//----- nvinfo : EIATTR_NUM_BARRIERS
	.align		4
        /*0050*/ 	.byte	0x02, 0x4c
        /*0052*/ 	.byte	0x01
	.zero		1


	//----- nvinfo : EIATTR_MERCURY_ISA_VERSION
	.align		4
        /*0054*/ 	.byte	0x03, 0x5f
        /*0056*/ 	.short	0x0101


	//----- nvinfo : EIATTR_VRC_CTA_INIT_COUNT
	.align		4
        /*0058*/ 	.byte	0x02, 0x4a
	.zero		1
	.zero		1


	//----- nvinfo : EIATTR_EXIT_INSTR_OFFSETS
	.align		4
        /*005c*/ 	.byte	0x04, 0x1c
        /*005e*/ 	.short	(.L_97 - .L_96)


	//   ....[0]....
.L_96:
        /*0060*/ 	.word	0x00000be0


	//   ....[1]....
        /*0064*/ 	.word	0x00000c40


	//----- nvinfo : EIATTR_CBANK_PARAM_SIZE
	.align		4
.L_97:
        /*0068*/ 	.byte	0x03, 0x19
        /*006a*/ 	.short	0x0020


	//----- nvinfo : EIATTR_PARAM_CBANK
	.align		4
        /*006c*/ 	.byte	0x04, 0x0a
        /*006e*/ 	.short	(.L_99 - .L_98)
	.align		4
.L_98:
        /*0070*/ 	.word	index@(.nv.constant0._Z12tiled_matmuliP6__halfS0_S0_)
        /*0074*/ 	.short	0x0380
        /*0076*/ 	.short	0x0020


	//----- nvinfo : EIATTR_SW_WAR
	.align		4
.L_99:
        /*0078*/ 	.byte	0x04, 0x36
        /*007a*/ 	.short	(.L_101 - .L_100)
.L_100:
        /*007c*/ 	.word	0x00000008
.L_101:


//--------------------- .nv.info._Z11matmul_elemiP6__halfS0_S0_ --------------------------
	.section	.nv.info._Z11matmul_elemiP6__halfS0_S0_,"",@"SHT_CUDA_INFO"
	.sectionflags	@""
	.align	4


	//----- nvinfo : EIATTR_CUDA_API_VERSION
	.align		4
        /*0000*/ 	.byte	0x04, 0x37
        /*0002*/ 	.short	(.L_103 - .L_102)
.L_102:
        /*0004*/ 	.word	0x00000082


	//----- nvinfo : EIATTR_KPARAM_INFO
	.align		4
.L_103:
        /*0008*/ 	.byte	0x04, 0x17
        /*000a*/ 	.short	(.L_105 - .L_104)
.L_104:
        /*000c*/ 	.word	0x00000000
        /*0010*/ 	.short	0x0003
        /*0012*/ 	.short	0x0018
        /*0014*/ 	.byte	0x00, 0xf5, 0x21, 0x00


	//----- nvinfo : EIATTR_KPARAM_INFO
	.align		4
.L_105:
        /*0018*/ 	.byte	0x04, 0x17
        /*001a*/ 	.short	(.L_107 - .L_106)
.L_106:
        /*001c*/ 	.word	0x00000000
        /*0020*/ 	.short	0x0002
        /*0022*/ 	.short	0x0010
        /*0024*/ 	.byte	0x00, 0xf5, 0x21, 0x00


	//----- nvinfo : EIATTR_KPARAM_INFO
	.align		4
.L_107:
        /*0028*/ 	.byte	0x04, 0x17
        /*002a*/ 	.short	(.L_109 - .L_108)
.L_108:
        /*002c*/ 	.word	0x00000000
        /*0030*/ 	.short	0x0001
        /*0032*/ 	.short	0x0008
        /*0034*/ 	.byte	0x00, 0xf5, 0x21, 0x00


	//----- nvinfo : EIATTR_KPARAM_INFO
	.align		4
.L_109:
        /*0038*/ 	.byte	0x04, 0x17
        /*003a*/ 	.short	(.L_111 - .L_110)
.L_110:
        /*003c*/ 	.word	0x00000000
        /*0040*/ 	.short	0x0000
        /*0042*/ 	.short	0x0000
        /*0044*/ 	.byte	0x00, 0xf0, 0x11, 0x00


	//----- nvinfo : EIATTR_SPARSE_MMA_MASK
	.align		4
.L_111:
        /*0048*/ 	.byte	0x03, 0x50
        /*004a*/ 	.short	0x0000


	//----- nvinfo : EIATTR_MAXREG_COUNT
	.align		4
        /*004c*/ 	.byte	0x03, 0x1b
        /*004e*/ 	.short	0x00ff


	//----- nvinfo : EIATTR_MERCURY_ISA_VERSION
	.align		4
        /*0050*/ 	.byte	0x03, 0x5f
        /*0052*/ 	.short	0x0101


	//----- nvinfo : EIATTR_VRC_CTA_INIT_COUNT
	.align		4
        /*0054*/ 	.byte	0x02, 0x4a
	.zero		1
	.zero		1


	//----- nvinfo : EIATTR_EXIT_INSTR_OFFSETS
	.align		4
        /*0058*/ 	.byte	0x04, 0x1c
        /*005a*/ 	.short	(.L_113 - .L_112)


	//   ....[0]....
.L_112:
        /*005c*/ 	.word	0x000000c0


	//   ....[1]....
        /*0060*/ 	.word	0x00000c10


	//----- nvinfo : EIATTR_CBANK_PARAM_SIZE
	.align		4
.L_113:
        /*0064*/ 	.byte	0x03, 0x19
        /*0066*/ 	.short	0x0020


	//----- nvinfo : EIATTR_PARAM_CBANK
	.align		4
        /*0068*/ 	.byte	0x04, 0x0a
        /*006a*/ 	.short	(.L_115 - .L_114)
	.align		4
.L_114:
        /*006c*/ 	.word	index@(.nv.constant0._Z11matmul_elemiP6__halfS0_S0_)
        /*0070*/ 	.short	0x0380
        /*0072*/ 	.short	0x0020


	//----- nvinfo : EIATTR_SW_WAR
	.align		4
.L_115:
        /*0074*/ 	.byte	0x04, 0x36
        /*0076*/ 	.short	(.L_117 - .L_116)
.L_116:
        /*0078*/ 	.word	0x00000008
.L_117:


//--------------------- .nv.callgraph             --------------------------
	.section	.nv.callgraph,"",@"SHT_CUDA_CALLGRAPH"
	.align	4
	.sectionentsize	8
	.align		4
        /*0000*/ 	.word	0x00000000
	.align		4
        /*0004*/ 	.word	0xffffffff
	.align		4
        /*0008*/ 	.word	0x00000000
	.align		4
        /*000c*/ 	.word	0xfffffffe
	.align		4
        /*0010*/ 	.word	0x00000000
	.align		4
        /*0014*/ 	.word	0xfffffffd
	.align		4
        /*0018*/ 	.word	0x00000000
	.align		4
        /*001c*/ 	.word	0xfffffffc


//--------------------- .text._Z25tensor_core_matmul_smem2dILi2ELi2EEviP6__halfS1_S1_ --------------------------
	.section	.text._Z25tensor_core_matmul_smem2dILi2ELi2EEviP6__halfS1_S1_,"ax",@progbits
	.align	128
        .global         _Z25tensor_core_matmul_smem2dILi2ELi2EEviP6__halfS1_S1_
        .type           _Z25tensor_core_matmul_smem2dILi2ELi2EEviP6__halfS1_S1_,@function
        .size           _Z25tensor_core_matmul_smem2dILi2ELi2EEviP6__halfS1_S1_,(.L_x_75 - _Z25tensor_core_matmul_smem2dILi2ELi2EEviP6__halfS1_S1_)
        .other          _Z25tensor_core_matmul_smem2dILi2ELi2EEviP6__halfS1_S1_,@"STO_CUDA_ENTRY STV_DEFAULT"
_Z25tensor_core_matmul_smem2dILi2ELi2EEviP6__halfS1_S1_:
.text._Z25tensor_core_matmul_smem2dILi2ELi2EEviP6__halfS1_S1_:
[----:B------:R-:W-:Y:S01]  /*0000*/  LDC R1, c[0x0][0x37c] ;  /* 0x0000df00ff017b82 */ /* 0x000fe20000000800 */
[----:B------:R-:W0:Y:S01]  /*0010*/  LDCU UR4, c[0x0][0x380] ;  /* 0x00007000ff0477ac */ /* 0x000e220008000800 */
[----:B------:R-:W1:Y:S06]  /*0020*/  S2R R16, SR_TID.X ;  /* 0x0000000000107919 */ /* 0x000e6c0000002100 */
[----:B------:R-:W1:Y:S01]  /*0030*/  LDC R37, c[0x0][0x360] ;  /* 0x0000d800ff257b82 */ /* 0x000e620000000800 */
[----:B------:R-:W-:Y:S01]  /*0040*/  CS2R R28, SRZ ;  /* 0x00000000001c7805 */ /* 0x000fe2000001ff00 */
[----:B------:R-:W2:Y:S01]  /*0050*/  LDCU UR5, c[0x0][0x364] ;  /* 0x00006c80ff0577ac */ /* 0x000ea20008000800 */
[----:B------:R-:W2:Y:S01]  /*0060*/  S2R R20, SR_TID.Y ;  /* 0x0000000000147919 */ /* 0x000ea20000002200 */
[----:B------:R-:W-:-:S02]  /*0070*/  CS2R R12, SRZ ;  /* 0x00000000000c7805 */ /* 0x000fc4000001ff00 */
[----:B------:R-:W-:Y:S01]  /*0080*/  CS2R R34, SRZ ;  /* 0x0000000000227805 */ /* 0x000fe2000001ff00 */
[----:B------:R-:W3:Y:S01]  /*0090*/  LDCU.64 UR8, c[0x0][0x358] ;  /* 0x00006b00ff0877ac */ /* 0x000ee20008000a00 */
[----:B------:R-:W2:Y:S01]  /*00a0*/  S2R R3, SR_CTAID.Y ;  /* 0x0000000000037919 */ /* 0x000ea20000002600 */
[----:B------:R-:W-:Y:S02]  /*00b0*/  CS2R R8, SRZ ;  /* 0x0000000000087805 */ /* 0x000fe4000001ff00 */
[----:B------:R-:W-:Y:S02]  /*00c0*/  CS2R R18, SRZ ;  /* 0x0000000000127805 */ /* 0x000fe4000001ff00 */
[----:B------:R-:W-:Y:S02]  /*00d0*/  CS2R R10, SRZ ;  /* 0x00000000000a7805 */ /* 0x000fe4000001ff00 */
[----:B------:R-:W-:Y:S02]  /*00e0*/  CS2R R6, SRZ ;  /* 0x0000000000067805 */ /* 0x000fe4000001ff00 */
[----:B------:R-:W-:-:S02]  /*00f0*/  CS2R R4, SRZ ;  /* 0x0000000000047805 */ /* 0x000fc4000001ff00 */
[----:B0-----:R-:W-:Y:S01]  /*0100*/  I2FP.F32.S32 R0, UR4 ;  /* 0x0000000400007c45 */ /* 0x001fe20008201400 */
[----:B------:R-:W1:Y:S04]  /*0110*/  S2UR UR4, SR_CTAID.X ;  /* 0x00000000000479c3 */ /* 0x000e680000002500 */
[----:B------:R-:W-:-:S06]  /*0120*/  FMUL R0, R0, 0.03125 ;  /* 0x3d00000000007820 */ /* 0x000fcc0000400000 */
[----:B------:R-:W0:Y:S01]  /*0130*/  FRND.CEIL R0, R0 ;  /* 0x0000000000007307 */ /* 0x000e220000209000 */
[----:B--2---:R-:W-:Y:S02]  /*0140*/  IMAD R36, R3, UR5, R20 ;  /* 0x0000000503247c24 */ /* 0x004fe4000f8e0214 */
[----:B-1----:R-:W-:Y:S01]  /*0150*/  IMAD R39, R37, UR4, R16 ;  /* 0x0000000425277c24 */ /* 0x002fe2000f8e0210 */
[----:B0-----:R-:W-:Y:S01]  /*0160*/  FSETP.GT.AND P0, PT, R0, RZ, PT ;  /* 0x000000ff0000720b */ /* 0x001fe20003f04000 */
[----:B------:R-:W-:-:S03]  /*0170*/  IMAD.SHL.U32 R36, R36, 0x20, RZ ;  /* 0x0000002024247824 */ /* 0x000fc600078e00ff */
[----:B------:R-:W-:-:S09]  /*0180*/  LOP3.LUT R39, R39, 0xffffffe0, RZ, 0xc0, !PT ;  /* 0xffffffe027277812 */ /* 0x000fd200078ec0ff */
[----:B---3--:R-:W-:Y:S05]  /*0190*/  @!P0 BRA `(.L_x_0) ;  /* 0x0000001800988947 */ /* 0x008fea0003800000 */
[C---:B------:R-:W-:Y:S01]  /*01a0*/  IMAD R30, R37.reuse, UR5, RZ ;  /* 0x00000005251e7c24 */ /* 0x040fe2000f8e02ff */
[----:B------:R-:W0:Y:S01]  /*01b0*/  S2UR UR7, SR_CgaCtaId ;  /* 0x00000000000779c3 */ /* 0x000e220000008800 */
[----:B------:R-:W-:Y:S01]  /*01c0*/  IMAD R37, R37, R20, R16 ;  /* 0x0000001425257224 */ /* 0x000fe200078e0210 */
[----:B------:R-:W-:Y:S01]  /*01d0*/  UMOV UR5, 0x400 ;  /* 0x0000040000057882 */ /* 0x000fe20000000000 */
[----:B------:R-:W1:Y:S01]  /*01e0*/  I2F.U32.RP R2, R30 ;  /* 0x0000001e00027306 */ /* 0x000e620000209000 */
[--C-:B------:R-:W-:Y:S01]  /*01f0*/  IMAD.MOV R9, RZ, RZ, -R30.reuse ;  /* 0x000000ffff097224 */ /* 0x100fe200078e0a1e */
[----:B------:R-:W-:Y:S01]  /*0200*/  ISETP.NE.U32.AND P2, PT, R30, RZ, PT ;  /* 0x000000ff1e00720c */ /* 0x000fe20003f45070 */
[----:B------:R-:W-:Y:S01]  /*0210*/  IMAD.IADD R7, R37, 0x1, R30 ;  /* 0x0000000125077824 */ /* 0x000fe200078e021e */
[----:B------:R-:W-:Y:S01]  /*0220*/  UIADD3 UR6, UPT, UPT, UR5, 0x800, URZ ;  /* 0x0000080005067890 */ /* 0x000fe2000fffe0ff */
[----:B------:R-:W-:Y:S01]  /*0230*/  IMAD.MOV.U32 R28, RZ, RZ, RZ ;  /* 0x000000ffff1c7224 */ /* 0x000fe200078e00ff */
[----:B------:R-:W-:-:S02]  /*0240*/  CS2R R12, SRZ ;  /* 0x00000000000c7805 */ /* 0x000fc4000001ff00 */
[----:B------:R-:W-:Y:S02]  /*0250*/  CS2R R34, SRZ ;  /* 0x0000000000227805 */ /* 0x000fe4000001ff00 */
[C---:B------:R-:W-:Y:S02]  /*0260*/  ISETP.GE.U32.AND P0, PT, R7.reuse, 0x400, PT ;  /* 0x000004000700780c */ /* 0x040fe40003f06070 */
[----:B------:R-:W-:Y:S02]  /*0270*/  CS2R R18, SRZ ;  /* 0x0000000000127805 */ /* 0x000fe4000001ff00 */
[----:B------:R-:W-:Y:S02]  /*0280*/  VIMNMX.U32 R0, PT, PT, R7, 0x400, !PT ;  /* 0x0000040007007848 */ /* 0x000fe40007fe0000 */
[----:B------:R-:W-:Y:S02]  /*0290*/  CS2R R10, SRZ ;  /* 0x00000000000a7805 */ /* 0x000fe4000001ff00 */
[----:B------:R-:W-:Y:S01]  /*02a0*/  SEL R14, RZ, 0x1, P0 ;  /* 0x00000001ff0e7807 */ /* 0x000fe20000000000 */
[----:B------:R-:W-:Y:S01]  /*02b0*/  USHF.L.U32 UR4, UR4, 0x1, URZ ;  /* 0x0000000104047899 */ /* 0x000fe200080006ff */
[----:B-1----:R-:W1:Y:S01]  /*02c0*/  MUFU.RCP R2, R2 ;  /* 0x0000000200027308 */ /* 0x002e620000001000 */
[----:B0-----:R-:W-:-:S02]  /*02d0*/  ULEA UR5, UR7, UR5, 0x18 ;  /* 0x0000000507057291 */ /* 0x001fc4000f8ec0ff */
[----:B------:R-:W-:-:S06]  /*02e0*/  ULEA UR6, UR7, UR6, 0x18 ;  /* 0x0000000607067291 */ /* 0x000fcc000f8ec0ff */
[----:B------:R-:W-:Y:S01]  /*02f0*/  LEA R31, R20, UR6, 0x9 ;  /* 0x00000006141f7c11 */ /* 0x000fe2000f8e48ff */
[----:B-1----:R-:W-:-:S04]  /*0300*/  VIADD R4, R2, 0xffffffe ;  /* 0x0ffffffe02047836 */ /* 0x002fc80000000000 */
[----:B------:R0:W1:Y:S02]  /*0310*/  F2I.FTZ.U32.TRUNC.NTZ R5, R4 ;  /* 0x0000000400057305 */ /* 0x000064000021f000 */
[----:B0-----:R-:W-:Y:S02]  /*0320*/  IMAD.MOV.U32 R4, RZ, RZ, RZ ;  /* 0x000000ffff047224 */ /* 0x001fe400078e00ff */
[----:B-1----:R-:W-:-:S04]  /*0330*/  IMAD R9, R9, R5, RZ ;  /* 0x0000000509097224 */ /* 0x002fc800078e02ff */
[----:B------:R-:W-:Y:S01]  /*0340*/  IMAD.HI.U32 R2, R5, R9, R4 ;  /* 0x0000000905027227 */ /* 0x000fe200078e0004 */
[----:B------:R-:W-:-:S03]  /*0350*/  IADD3 R5, PT, PT, R0, -R7, -R14 ;  /* 0x8000000700057210 */ /* 0x000fc60007ffe80e */
[--C-:B------:R-:W-:Y:S02]  /*0360*/  IMAD.IADD R4, R30, 0x1, R7.reuse ;  /* 0x000000011e047824 */ /* 0x100fe400078e0207 */
[----:B------:R-:W-:Y:S01]  /*0370*/  IMAD.HI.U32 R9, R2, R5, RZ ;  /* 0x0000000502097227 */ /* 0x000fe200078e00ff */
[--C-:B------:R-:W-:Y:S02]  /*0380*/  SHF.R.U32.HI R2, RZ, 0x9, R7.reuse ;  /* 0x00000009ff027819 */ /* 0x100fe40000011607 */
[----:B------:R-:W-:Y:S01]  /*0390*/  SHF.R.U32.HI R7, RZ, 0x8, R7 ;  /* 0x00000008ff077819 */ /* 0x000fe20000011607 */
[----:B------:R-:W-:-:S03]  /*03a0*/  IMAD.MOV R0, RZ, RZ, -R9 ;  /* 0x000000ffff007224 */ /* 0x000fc600078e0a09 */
[----:B------:R-:W-:Y:S01]  /*03b0*/  LOP3.LUT R2, R2, 0x1, R7, 0x80, !PT ;  /* 0x0000000102027812 */ /* 0x000fe200078e8007 */
[----:B------:R-:W-:Y:S01]  /*03c0*/  IMAD R5, R30, R0, R5 ;  /* 0x000000001e057224 */ /* 0x000fe200078e0205 */
[----:B------:R-:W-:Y:S02]  /*03d0*/  SHF.R.U32.HI R0, RZ, 0x9, R37 ;  /* 0x00000009ff007819 */ /* 0x000fe40000011625 */
[----:B------:R-:W-:Y:S02]  /*03e0*/  CS2R R6, SRZ ;  /* 0x0000000000067805 */ /* 0x000fe4000001ff00 */
[----:B------:R-:W-:Y:S01]  /*03f0*/  ISETP.NE.U32.AND P4, PT, R2, 0x1, PT ;  /* 0x000000010200780c */ /* 0x000fe20003f85070 */
[----:B------:R-:W-:Y:S01]  /*0400*/  IMAD.MOV.U32 R2, RZ, RZ, RZ ;  /* 0x000000ffff027224 */ /* 0x000fe200078e00ff */
[----:B------:R-:W-:-:S13]  /*0410*/  ISETP.GE.U32.AND P0, PT, R5, R30, PT ;  /* 0x0000001e0500720c */ /* 0x000fda0003f06070 */
[----:B------:R-:W-:Y:S02]  /*0420*/  @P0 IMAD.IADD R5, R5, 0x1, -R30 ;  /* 0x0000000105050824 */ /* 0x000fe400078e0a1e */
[----:B------:R-:W-:-:S03]  /*0430*/  @P0 VIADD R9, R9, 0x1 ;  /* 0x0000000109090836 */ /* 0x000fc60000000000 */
[----:B------:R-:W-:Y:S02]  /*0440*/  ISETP.GE.U32.AND P1, PT, R5, R30, PT ;  /* 0x0000001e0500720c */ /* 0x000fe40003f26070 */
[----:B------:R-:W-:-:S04]  /*0450*/  SHF.R.U32.HI R5, RZ, 0x8, R37 ;  /* 0x00000008ff057819 */ /* 0x000fc80000011625 */
[----:B------:R-:W-:Y:S02]  /*0460*/  LOP3.LUT R0, R0, 0x1, R5, 0x80, !PT ;  /* 0x0000000100007812 */ /* 0x000fe400078e8005 */
[--C-:B------:R-:W-:Y:S02]  /*0470*/  SHF.R.U32.HI R5, RZ, 0x9, R4.reuse ;  /* 0x00000009ff057819 */ /* 0x100fe40000011604 */
[----:B------:R-:W-:Y:S01]  /*0480*/  ISETP.NE.U32.AND P3, PT, R0, 0x1, PT ;  /* 0x000000010000780c */ /* 0x000fe20003f65070 */
[----:B------:R-:W-:Y:S01]  /*0490*/  IMAD.SHL.U32 R0, R16, 0x20, RZ ;  /* 0x0000002010007824 */ /* 0x000fe200078e00ff */
[----:B------:R-:W-:Y:S01]  /*04a0*/  SHF.R.U32.HI R4, RZ, 0x8, R4 ;  /* 0x00000008ff047819 */ /* 0x000fe20000011604 */
[----:B------:R-:W-:Y:S01]  /*04b0*/  @P1 VIADD R9, R9, 0x1 ;  /* 0x0000000109091836 */ /* 0x000fe20000000000 */
[----:B------:R-:W-:Y:S02]  /*04c0*/  @!P2 LOP3.LUT R9, RZ, R30, RZ, 0x33, !PT ;  /* 0x0000001eff09a212 */ /* 0x000fe400078e33ff */
[----:B------:R-:W-:Y:S01]  /*04d0*/  LOP3.LUT R4, R5, 0x1, R4, 0x80, !PT ;  /* 0x0000000105047812 */ /* 0x000fe200078e8004 */
[----:B------:R-:W-:Y:S01]  /*04e0*/  IMAD.MOV.U32 R5, RZ, RZ, RZ ;  /* 0x000000ffff057224 */ /* 0x000fe200078e00ff */
[----:B------:R-:W-:Y:S01]  /*04f0*/  LOP3.LUT R0, R0, 0x7c00, RZ, 0xc0, !PT ;  /* 0x00007c0000007812 */ /* 0x000fe200078ec0ff */
[----:B------:R-:W-:Y:S01]  /*0500*/  IMAD.IADD R14, R14, 0x1, R9 ;  /* 0x000000010e0e7824 */ /* 0x000fe200078e0209 */
[----:B------:R-:W-:-:S02]  /*0510*/  ISETP.NE.U32.AND P5, PT, R4, 0x1, PT ;  /* 0x000000010400780c */ /* 0x000fc40003fa5070 */
[----:B------:R-:W-:Y:S01]  /*0520*/  CS2R R8, SRZ ;  /* 0x0000000000087805 */ /* 0x000fe2000001ff00 */
[----:B------:R-:W-:Y:S02]  /*0530*/  IMAD.MOV.U32 R4, RZ, RZ, RZ ;  /* 0x000000ffff047224 */ /* 0x000fe400078e00ff */
[----:B------:R-:W-:-:S08]  /*0540*/  VIADD R15, R0, UR5 ;  /* 0x00000005000f7c36 */ /* 0x000fd00008000000 */
.L_x_6:
[----:B------:R-:W-:Y:S01]  /*0550*/  ISETP.GT.U32.AND P0, PT, R37, 0x3ff, PT ;  /* 0x000003ff2500780c */ /* 0x000fe20003f04070 */
[----:B------:R-:W0:Y:S01]  /*0560*/  LDCU UR5, c[0x0][0x380] ;  /* 0x00007000ff0577ac */ /* 0x000e220008000800 */
[----:B------:R-:W-:Y:S11]  /*0570*/  BSSY.RECONVERGENT B0, `(.L_x_1) ;  /* 0x0000130000007945 */ /* 0x000ff60003800200 */
[----:B------:R-:W-:Y:S05]  /*0580*/  @P0 BRA `(.L_x_2) ;  /* 0x0000001000b80947 */ /* 0x000fea0003800000 */
[----:B------:R-:W-:Y:S01]  /*0590*/  LOP3.LUT R26, R14, 0x3, RZ, 0xc0, !PT ;  /* 0x000000030e1a7812 */ /* 0x000fe200078ec0ff */
[----:B------:R-:W-:Y:S01]  /*05a0*/  BSSY.RECONVERGENT B1, `(.L_x_3) ;  /* 0x0000077000017945 */ /* 0x000fe20003800200 */
[----:B------:R-:W-:Y:S02]  /*05b0*/  IMAD.SHL.U32 R0, R2, 0x20, RZ ;  /* 0x0000002002007824 */ /* 0x000fe400078e00ff */
[----:B------:R-:W-:Y:S01]  /*05c0*/  ISETP.NE.AND P0, PT, R26, 0x3, PT ;  /* 0x000000031a00780c */ /* 0x000fe20003f05270 */
[----:B------:R-:W-:-:S12]  /*05d0*/  IMAD.MOV.U32 R25, RZ, RZ, R37 ;  /* 0x000000ffff197224 */ /* 0x000fd800078e0025 */
[----:B------:R-:W-:Y:S05]  /*05e0*/  @!P0 BRA `(.L_x_4) ;  /* 0x0000000400c88947 */ /* 0x000fea0003800000 */
[----:B------:R-:W1:Y:S01]  /*05f0*/  LDC R16, c[0x0][0x380] ;  /* 0x0000e000ff107b82 */ /* 0x000e620000000800 */
[C---:B------:R-:W-:Y:S02]  /*0600*/  LOP3.LUT R22, R37.reuse, 0xf0, RZ, 0xc0, !PT ;  /* 0x000000f025167812 */ /* 0x040fe400078ec0ff */
[--C-:B------:R-:W-:Y:S02]  /*0610*/  SHF.R.U32.HI R17, RZ, 0x4, R37.reuse ;  /* 0x00000004ff117819 */ /* 0x100fe40000011625 */
[----:B------:R-:W-:Y:S02]  /*0620*/  LOP3.LUT R20, R37, 0xf, RZ, 0xc0, !PT ;  /* 0x0000000f25147812 */ /* 0x000fe400078ec0ff */
[----:B------:R-:W-:Y:S02]  /*0630*/  SHF.R.U32.HI R21, RZ, 0x9, R37 ;  /* 0x00000009ff157819 */ /* 0x000fe40000011625 */
[----:B------:R-:W-:Y:S02]  /*0640*/  SHF.R.U32.HI R24, RZ, 0x4, R22 ;  /* 0x00000004ff187819 */ /* 0x000fe40000011616 */
[----:B------:R-:W-:-:S02]  /*0650*/  LOP3.LUT R17, R20, 0x10, R17, 0xf8, !PT ;  /* 0x0000001014117812 */ /* 0x000fc400078ef811 */
[C---:B------:R-:W-:Y:S01]  /*0660*/  LEA R23, R21.reuse, UR4, 0x4 ;  /* 0x0000000415177c11 */ /* 0x040fe2000f8e20ff */
[----:B------:R-:W-:Y:S02]  /*0670*/  IMAD R33, R21, 0x10, R24 ;  /* 0x0000001015217824 */ /* 0x000fe400078e0218 */
[--C-:B------:R-:W-:Y:S01]  /*0680*/  IMAD R27, R2, 0x20, R17.reuse ;  /* 0x00000020021b7824 */ /* 0x100fe200078e0211 */
[----:B------:R-:W-:Y:S01]  /*0690*/  LEA.HI R32, R22, R23, RZ, 0x1c ;  /* 0x0000001716207211 */ /* 0x000fe200078fe0ff */
[----:B------:R-:W-:Y:S02]  /*06a0*/  IMAD R20, R3, 0x2, R17 ;  /* 0x0000000203147824 */ /* 0x000fe400078e0211 */
[----:B------:R-:W-:Y:S01]  /*06b0*/  IMAD R33, R2, 0x20, R33 ;  /* 0x0000002002217824 */ /* 0x000fe200078e0221 */
[----:B------:R-:W-:-:S04]  /*06c0*/  VIMNMX R17, PT, PT, R32, R27, !PT ;  /* 0x0000001b20117248 */ /* 0x000fc80007fe0100 */
[----:B------:R-:W-:Y:S02]  /*06d0*/  VIMNMX R23, PT, PT, R20, R33, !PT ;  /* 0x0000002114177248 */ /* 0x000fe40007fe0100 */
[-C--:B-1----:R-:W-:Y:S02]  /*06e0*/  ISETP.GE.AND P1, PT, R17, R16.reuse, PT ;  /* 0x000000101100720c */ /* 0x082fe40003f26270 */
[----:B------:R-:W-:-:S11]  /*06f0*/  ISETP.GE.OR P0, PT, R23, R16, P3 ;  /* 0x000000101700720c */ /* 0x000fd60001f06670 */
[----:B------:R-:W1:Y:S01]  /*0700*/  @!P1 LDC.64 R22, c[0x0][0x388] ;  /* 0x0000e200ff169b82 */ /* 0x000e620000000a00 */
[-C--:B------:R-:W-:Y:S02]  /*0710*/  @!P1 IMAD R17, R32, R16.reuse, R27 ;  /* 0x0000001020119224 */ /* 0x080fe400078e021b */
[----:B------:R-:W-:-:S05]  /*0720*/  @!P0 IMAD R27, R33, R16, R20 ;  /* 0x00000010211b8224 */ /* 0x000fca00078e0214 */
[----:B------:R-:W2:Y:S01]  /*0730*/  @!P0 LDC.64 R24, c[0x0][0x390] ;  /* 0x0000e400ff188b82 */ /* 0x000ea20000000a00 */
[----:B-1----:R-:W-:-:S06]  /*0740*/  @!P1 IMAD.WIDE R22, R17, 0x2, R22 ;  /* 0x0000000211169825 */ /* 0x002fcc00078e0216 */
[----:B------:R-:W3:Y:S01]  /*0750*/  @!P1 LDG.E.U16 R22, desc[UR8][R22.64] ;  /* 0x0000000816169981 */ /* 0x000ee2000c1e1500 */
[----:B--2---:R-:W-:-:S06]  /*0760*/  @!P0 IMAD.WIDE R24, R27, 0x2, R24 ;  /* 0x000000021b188825 */ /* 0x004fcc00078e0218 */
[----:B------:R1:W2:Y:S01]  /*0770*/  @!P0 LDG.E.U16 R24, desc[UR8][R24.64] ;  /* 0x0000000818188981 */ /* 0x0002a2000c1e1500 */
[----:B------:R-:W4:Y:S01]  /*0780*/  S2R R20, SR_CgaCtaId ;  /* 0x0000000000147919 */ /* 0x000f220000008800 */
[----:B------:R-:W-:Y:S01]  /*0790*/  MOV R17, 0x400 ;  /* 0x0000040000117802 */ /* 0x000fe20000000f00 */
[----:B------:R-:W-:-:S04]  /*07a0*/  IMAD.SHL.U32 R27, R37, 0x2, RZ ;  /* 0x00000002251b7824 */ /* 0x000fc800078e00ff */
[----:B------:R-:W-:Y:S01]  /*07b0*/  VIADD R33, R17, 0x800 ;  /* 0x0000080011217836 */ /* 0x000fe20000000000 */
[C---:B------:R-:W-:Y:S02]  /*07c0*/  LOP3.LUT R32, R27.reuse, 0x200, RZ, 0xc0, !PT ;  /* 0x000002001b207812 */ /* 0x040fe400078ec0ff */
[C---:B----4-:R-:W-:Y:S02]  /*07d0*/  LEA R17, R20.reuse, R17, 0x18 ;  /* 0x0000001114117211 */ /* 0x050fe400078ec0ff */
[----:B------:R-:W-:Y:S02]  /*07e0*/  LEA R20, R20, R33, 0x18 ;  /* 0x0000002114147211 */ /* 0x000fe400078ec0ff */
[----:B------:R-:W-:Y:S01]  /*07f0*/  LOP3.LUT R33, R27, 0x1fe, RZ, 0xc0, !PT ;  /* 0x000001fe1b217812 */ /* 0x000fe200078ec0ff */
[C---:B------:R-:W-:Y:S02]  /*0800*/  IMAD R27, R21.reuse, 0x400, R17 ;  /* 0x00000400151b7824 */ /* 0x040fe400078e0211 */
[----:B------:R-:W-:-:S03]  /*0810*/  IMAD R38, R21, 0x400, R20 ;  /* 0x0000040015267824 */ /* 0x000fc600078e0214 */
[C---:B------:R-:W-:Y:S01]  /*0820*/  IADD3 R27, PT, PT, R33.reuse, R27, R32 ;  /* 0x0000001b211b7210 */ /* 0x040fe20007ffe020 */
[----:B------:R-:W-:Y:S02]  /*0830*/  IMAD.IADD R33, R33, 0x1, R38 ;  /* 0x0000000121217824 */ /* 0x000fe400078e0226 */
[----:B------:R-:W-:-:S04]  /*0840*/  IMAD.IADD R21, R37, 0x1, R30 ;  /* 0x0000000125157824 */ /* 0x000fc800078e021e */
[----:B-1----:R-:W-:Y:S01]  /*0850*/  IMAD.MOV.U32 R25, RZ, RZ, R21 ;  /* 0x000000ffff197224 */ /* 0x002fe200078e0015 */
[----:B---3--:R1:W-:Y:S04]  /*0860*/  @!P1 STS.U16 [R27], R22 ;  /* 0x000000161b009388 */ /* 0x0083e80000000400 */
[----:B--2---:R1:W-:Y:S01]  /*0870*/  @!P0 STS.U16 [R33+0x200], R24 ;  /* 0x0002001821008388 */ /* 0x0043e20000000400 */
[----:B------:R-:W-:-:S13]  /*0880*/  ISETP.NE.AND P0, PT, R26, RZ, PT ;  /* 0x000000ff1a00720c */ /* 0x000fda0003f05270 */
[----:B-1----:R-:W-:Y:S05]  /*0890*/  @!P0 BRA `(.L_x_4) ;  /* 0x00000004001c8947 */ /* 0x002fea0003800000 */
        /* <DEDUP_REMOVED lines=14> */
[-C--:B------:R-:W-:Y:S02]  /*0980*/  ISETP.GE.AND P1, PT, R23, R16.reuse, PT ;  /* 0x000000101700720c */ /* 0x080fe40003f26270 */
[----:B------:R-:W-:-:S11]  /*0990*/  ISETP.GE.OR P0, PT, R25, R16, P4 ;  /* 0x000000101900720c */ /* 0x000fd60002706670 */
[----:B------:R-:W1:Y:S01]  /*09a0*/  @!P1 LDC.64 R24, c[0x0][0x388] ;  /* 0x0000e200ff189b82 */ /* 0x000e620000000a00 */
[-C--:B------:R-:W-:Y:S02]  /*09b0*/  @!P1 IMAD R27, R38, R16.reuse, R27 ;  /* 0x00000010261b9224 */ /* 0x080fe400078e021b */
[----:B------:R-:W-:-:S05]  /*09c0*/  @!P0 IMAD R33, R33, R16, R40 ;  /* 0x0000001021218224 */ /* 0x000fca00078e0228 */
[----:B------:R-:W2:Y:S01]  /*09d0*/  @!P0 LDC.64 R22, c[0x0][0x390] ;  /* 0x0000e400ff168b82 */ /* 0x000ea20000000a00 */
[----:B-1----:R-:W-:-:S06]  /*09e0*/  @!P1 IMAD.WIDE R24, R27, 0x2, R24 ;  /* 0x000000021b189825 */ /* 0x002fcc00078e0218 */
[----:B------:R1:W3:Y:S01]  /*09f0*/  @!P1 LDG.E.U16 R24, desc[UR8][R24.64] ;  /* 0x0000000818189981 */ /* 0x0002e2000c1e1500 */
[----:B--2---:R-:W-:-:S06]  /*0a00*/  @!P0 IMAD.WIDE R22, R33, 0x2, R22 ;  /* 0x0000000221168825 */ /* 0x004fcc00078e0216 */
[----:B------:R-:W2:Y:S01]  /*0a10*/  @!P0 LDG.E.U16 R22, desc[UR8][R22.64] ;  /* 0x0000000816168981 */ /* 0x000ea2000c1e1500 */
[----:B------:R-:W-:-:S05]  /*0a20*/  IMAD.SHL.U32 R27, R21, 0x2, RZ ;  /* 0x00000002151b7824 */ /* 0x000fca00078e00ff */
[C---:B------:R-:W-:Y:S02]  /*0a30*/  LOP3.LUT R38, R27.reuse, 0x200, RZ, 0xc0, !PT ;  /* 0x000002001b267812 */ /* 0x040fe400078ec0ff */
        /* <DEDUP_REMOVED lines=9> */
[----:B------:R-:W-:-:S13]  /*0ad0*/  ISETP.NE.AND P0, PT, R26, 0x1, PT ;  /* 0x000000011a00780c */ /* 0x000fda0003f05270 */
        /* <DEDUP_REMOVED lines=25> */
[----:B------:R-:W-:Y:S02]  /*0c70*/  IMAD.SHL.U32 R16, R21, 0x2, RZ ;  /* 0x0000000215107824 */ /* 0x000fe400078e00ff */
[----:B------:R-:W-:-:S03]  /*0c80*/  IMAD R17, R26, 0x400, R17 ;  /* 0x000004001a117824 */ /* 0x000fc600078e0211 */
[----:B------:R-:W-:Y:S01]  /*0c90*/  LOP3.LUT R32, R16, 0x200, RZ, 0xc0, !PT ;  /* 0x0000020010207812 */ /* 0x000fe200078ec0ff */
[----:B------:R-:W-:Y:S01]  /*0ca0*/  IMAD R27, R26, 0x400, R20 ;  /* 0x000004001a1b7824 */ /* 0x000fe200078e0214 */
[----:B------:R-:W-:-:S04]  /*0cb0*/  LOP3.LUT R16, R16, 0x1fe, RZ, 0xc0, !PT ;  /* 0x000001fe10107812 */ /* 0x000fc800078ec0ff */
[C---:B------:R-:W-:Y:S01]  /*0cc0*/  IADD3 R17, PT, PT, R16.reuse, R17, R32 ;  /* 0x0000001110117210 */ /* 0x040fe20007ffe020 */
[----:B------:R-:W-:Y:S02]  /*0cd0*/  IMAD.IADD R27, R16, 0x1, R27 ;  /* 0x00000001101b7824 */ /* 0x000fe400078e021b */
[----:B-1----:R-:W-:Y:S02]  /*0ce0*/  IMAD.IADD R25, R30, 0x1, R21 ;  /* 0x000000011e197824 */ /* 0x002fe400078e0215 */
[----:B---3--:R1:W-:Y:S04]  /*0cf0*/  @!P1 STS.U16 [R17], R24 ;  /* 0x0000001811009388 */ /* 0x0083e80000000400 */
[----:B--2---:R1:W-:Y:S02]  /*0d00*/  @!P0 STS.U16 [R27+0x200], R22 ;  /* 0x000200161b008388 */ /* 0x0043e40000000400 */
.L_x_4:
[----:B0-----:R-:W-:Y:S05]  /*0d10*/  BSYNC.RECONVERGENT B1 ;  /* 0x0000000000017941 */ /* 0x001fea0003800200 */
.L_x_3:
[----:B------:R-:W-:-:S13]  /*0d20*/  ISETP.GE.U32.AND P0, PT, R14, 0x3, PT ;  /* 0x000000030e00780c */ /* 0x000fda0003f06070 */
[----:B------:R-:W-:Y:S05]  /*0d30*/  @!P0 BRA `(.L_x_2) ;  /* 0x0000000800cc8947 */ /* 0x000fea0003800000 */
[C-C-:B-1----:R-:W-:Y:S02]  /*0d40*/  IMAD R17, R30.reuse, 0x2, R25.reuse ;  /* 0x000000021e117824 */ /* 0x142fe400078e0219 */
[C-C-:B------:R-:W-:Y:S02]  /*0d50*/  IMAD R21, R30.reuse, 0x3, R25.reuse ;  /* 0x000000031e157824 */ /* 0x140fe400078e0219 */
[----:B------:R-:W-:-:S07]  /*0d60*/  IMAD.IADD R23, R30, 0x1, R25 ;  /* 0x000000011e177824 */ /* 0x000fce00078e0219 */
.L_x_5:
[----:B------:R-:W-:Y:S02]  /*0d70*/  LOP3.LUT R41, R25, 0xf, RZ, 0xc0, !PT ;  /* 0x0000000f19297812 */ /* 0x000fe400078ec0ff */
[--C-:B------:R-:W-:Y:S02]  /*0d80*/  SHF.R.U32.HI R16, RZ, 0x4, R25.reuse ;  /* 0x00000004ff107819 */ /* 0x100fe40000011619 */
[----:B------:R-:W-:Y:S01]  /*0d90*/  SHF.R.U32.HI R49, RZ, 0x9, R25 ;  /* 0x00000009ff317819 */ /* 0x000fe20000011619 */
[--C-:B--2---:R-:W-:Y:S01]  /*0da0*/  IMAD R40, R2, 0x20, R41.reuse ;  /* 0x0000002002287824 */ /* 0x104fe200078e0229 */
[----:B------:R-:W-:Y:S01]  /*0db0*/  LOP3.LUT R16, R16, 0x10, RZ, 0xc0, !PT ;  /* 0x0000001010107812 */ /* 0x000fe200078ec0ff */
[----:B------:R-:W-:Y:S01]  /*0dc0*/  IMAD R41, R3, 0x2, R41 ;  /* 0x0000000203297824 */ /* 0x000fe200078e0229 */
[----:B------:R-:W-:Y:S01]  /*0dd0*/  LOP3.LUT R22, R25, 0xff, RZ, 0xc0, !PT ;  /* 0x000000ff19167812 */ /* 0x000fe200078ec0ff */
[C---:B------:R-:W-:Y:S01]  /*0de0*/  IMAD R27, R49.reuse, 0x10, R0 ;  /* 0x00000010311b7824 */ /* 0x040fe200078e0200 */
[----:B------:R-:W-:Y:S01]  /*0df0*/  LEA R51, R49, UR4, 0x4 ;  /* 0x0000000431337c11 */ /* 0x000fe2000f8e20ff */
[C---:B------:R-:W-:Y:S01]  /*0e00*/  IMAD.IADD R40, R16.reuse, 0x1, R40 ;  /* 0x0000000110287824 */ /* 0x040fe200078e0228 */
[----:B------:R-:W-:Y:S01]  /*0e10*/  SHF.R.U32.HI R47, RZ, 0x9, R23 ;  /* 0x00000009ff2f7819 */ /* 0x000fe20000011617 */
[----:B------:R-:W-:Y:S01]  /*0e20*/  IMAD.IADD R41, R16, 0x1, R41 ;  /* 0x0000000110297824 */ /* 0x000fe200078e0229 */
[----:B------:R-:W-:-:S02]  /*0e30*/  SHF.R.U32.HI R16, RZ, 0x4, R23 ;  /* 0x00000004ff107819 */ /* 0x000fc40000011617 */
[----:B------:R-:W-:Y:S01]  /*0e40*/  LEA.HI R51, R22, R51, RZ, 0x1c ;  /* 0x0000003316337211 */ /* 0x000fe200078fe0ff */
[----:B------:R-:W-:Y:S01]  /*0e50*/  IMAD R45, R47, 0x10, R0 ;  /* 0x000000102f2d7824 */ /* 0x000fe200078e0200 */
[----:B------:R-:W-:Y:S02]  /*0e60*/  SHF.R.U32.HI R38, RZ, 0x8, R25 ;  /* 0x00000008ff267819 */ /* 0x000fe40000011619 */
[C---:B------:R-:W-:Y:S02]  /*0e70*/  LOP3.LUT R24, R23.reuse, 0xf, RZ, 0xc0, !PT ;  /* 0x0000000f17187812 */ /* 0x040fe400078ec0ff */
[----:B------:R-:W-:Y:S02]  /*0e80*/  LOP3.LUT R20, R23, 0xff, RZ, 0xc0, !PT ;  /* 0x000000ff17147812 */ /* 0x000fe400078ec0ff */
[----:B------:R-:W-:Y:S02]  /*0e90*/  LEA R33, R47, UR4, 0x4 ;  /* 0x000000042f217c11 */ /* 0x000fe4000f8e20ff */
[----:B------:R-:W-:-:S02]  /*0ea0*/  LOP3.LUT R43, R16, 0x10, RZ, 0xc0, !PT ;  /* 0x00000010102b7812 */ /* 0x000fc400078ec0ff */
[----:B------:R-:W-:Y:S02]  /*0eb0*/  VIMNMX R16, PT, PT, R51, R40, !PT ;  /* 0x0000002833107248 */ /* 0x000fe40007fe0100 */
[----:B------:R-:W-:Y:S02]  /*0ec0*/  LOP3.LUT P1, RZ, R25, 0x200, RZ, 0xc0, !PT ;  /* 0x0000020019ff7812 */ /* 0x000fe4000782c0ff */
[----:B------:R-:W-:Y:S02]  /*0ed0*/  LOP3.LUT R38, R38, 0x1, RZ, 0xc0, !PT ;  /* 0x0000000126267812 */ /* 0x000fe400078ec0ff */
[----:B------:R-:W-:Y:S02]  /*0ee0*/  LEA.HI R44, R22, R27, RZ, 0x1c ;  /* 0x0000001b162c7211 */ /* 0x000fe400078fe0ff */
[----:B------:R-:W-:Y:S02]  /*0ef0*/  LEA.HI R55, R20, R33, RZ, 0x1c ;  /* 0x0000002114377211 */ /* 0x000fe400078fe0ff */
[----:B------:R-:W-:-:S02]  /*0f00*/  IADD3 R46, PT, PT, R43, R24, R0 ;  /* 0x000000182b2e7210 */ /* 0x000fc40007ffe000 */
[----:B------:R-:W-:Y:S02]  /*0f10*/  ISETP.GE.AND P6, PT, R16, UR5, PT ;  /* 0x0000000510007c0c */ /* 0x000fe4000bfc6270 */
[----:B------:R-:W-:Y:S02]  /*0f20*/  ISETP.EQ.OR P1, PT, R38, RZ, !P1 ;  /* 0x000000ff2600720c */ /* 0x000fe40004f22670 */
[----:B------:R-:W-:Y:S02]  /*0f30*/  VIMNMX R16, PT, PT, R44, R41, !PT ;  /* 0x000000292c107248 */ /* 0x000fe40007fe0100 */
[----:B------:R-:W-:Y:S02]  /*0f40*/  VIMNMX R26, PT, PT, R55, R46, !PT ;  /* 0x0000002e371a7248 */ /* 0x000fe40007fe0100 */
[----:B------:R-:W-:Y:S01]  /*0f50*/  ISETP.GE.OR P1, PT, R16, UR5, P1 ;  /* 0x0000000510007c0c */ /* 0x000fe20008f26670 */
[----:B------:R-:W-:Y:S01]  /*0f60*/  IMAD R16, R3, 0x2, R24 ;  /* 0x0000000203107824 */ /* 0x000fe200078e0218 */
[----:B------:R-:W-:-:S02]  /*0f70*/  ISETP.GE.AND P2, PT, R26, UR5, PT ;  /* 0x000000051a007c0c */ /* 0x000fc4000bf46270 */
[----:B------:R-:W-:Y:S01]  /*0f80*/  SHF.R.U32.HI R24, RZ, 0x8, R23 ;  /* 0x00000008ff187819 */ /* 0x000fe20000011617 */
[----:B------:R-:W-:Y:S01]  /*0f90*/  IMAD.IADD R16, R43, 0x1, R16 ;  /* 0x000000012b107824 */ /* 0x000fe200078e0210 */
[----:B------:R-:W-:Y:S01]  /*0fa0*/  LOP3.LUT P0, RZ, R23, 0x200, RZ, 0xc0, !PT ;  /* 0x0000020017ff7812 */ /* 0x000fe2000780c0ff */
[----:B------:R-:W0:Y:S01]  /*0fb0*/  @!P6 LDC.64 R32, c[0x0][0x388] ;  /* 0x0000e200ff20eb82 */ /* 0x000e220000000a00 */
[----:B------:R-:W-:Y:S01]  /*0fc0*/  LOP3.LUT R24, R24, 0x1, RZ, 0xc0, !PT ;  /* 0x0000000118187812 */ /* 0x000fe200078ec0ff */
[----:B------:R-:W-:Y:S01]  /*0fd0*/  @!P6 IMAD R51, R51, UR5, R40 ;  /* 0x000000053333ec24 */ /* 0x000fe2000f8e0228 */
[----:B------:R-:W-:Y:S02]  /*0fe0*/  LEA.HI R45, R20, R45, RZ, 0x1c ;  /* 0x0000002d142d7211 */ /* 0x000fe400078fe0ff */
[----:B------:R-:W-:Y:S01]  /*0ff0*/  ISETP.EQ.OR P0, PT, R24, RZ, !P0 ;  /* 0x000000ff1800720c */ /* 0x000fe20004702670 */
[----:B------:R-:W-:Y:S01]  /*1000*/  @!P1 IMAD R53, R44, UR5, R41 ;  /* 0x000000052c359c24 */ /* 0x000fe2000f8e0229 */
[----:B------:R-:W-:Y:S01]  /*1010*/  VIMNMX R48, PT, PT, R45, R16, !PT ;  /* 0x000000102d307248 */ /* 0x000fe20007fe0100 */
[----:B------:R-:W1:Y:S01]  /*1020*/  @!P1 LDC.64 R42, c[0x0][0x390] ;  /* 0x0000e400ff2a9b82 */ /* 0x000e620000000a00 */
[----:B------:R-:W-:-:S02]  /*1030*/  @!P2 IMAD R55, R55, UR5, R46 ;  /* 0x000000053737ac24 */ /* 0x000fc4000f8e022e */
[----:B------:R-:W-:-:S05]  /*1040*/  ISETP.GE.OR P0, PT, R48, UR5, P0 ;  /* 0x0000000530007c0c */ /* 0x000fca0008706670 */
[----:B------:R-:W2:Y:S08]  /*1050*/  @!P2 LDC.64 R26, c[0x0][0x388] ;  /* 0x0000e200ff1aab82 */ /* 0x000eb00000000a00 */
[----:B------:R-:W3:Y:S01]  /*1060*/  @!P0 LDC.64 R40, c[0x0][0x390] ;  /* 0x0000e400ff288b82 */ /* 0x000ee20000000a00 */
[----:B0-----:R-:W-:-:S06]  /*1070*/  @!P6 IMAD.WIDE R32, R51, 0x2, R32 ;  /* 0x000000023320e825 */ /* 0x001fcc00078e0220 */
[----:B------:R0:W4:Y:S01]  /*1080*/  @!P6 LDG.E.U16 R32, desc[UR8][R32.64] ;  /* 0x000000082020e981 */ /* 0x000122000c1e1500 */
[----:B-1----:R-:W-:-:S06]  /*1090*/  @!P1 IMAD.WIDE R42, R53, 0x2, R42 ;  /* 0x00000002352a9825 */ /* 0x002fcc00078e022a */
[----:B------:R-:W5:Y:S01]  /*10a0*/  @!P1 LDG.E.U16 R42, desc[UR8][R42.64] ;  /* 0x000000082a2a9981 */ /* 0x000f62000c1e1500 */
[----:B--2---:R-:W-:-:S06]  /*10b0*/  @!P2 IMAD.WIDE R26, R55, 0x2, R26 ;  /* 0x00000002371aa825 */ /* 0x004fcc00078e021a */
[----:B------:R1:W2:Y:S01]  /*10c0*/  @!P2 LDG.E.U16 R26, desc[UR8][R26.64] ;  /* 0x000000081a1aa981 */ /* 0x0002a2000c1e1500 */
[----:B------:R-:W-:-:S04]  /*10d0*/  @!P0 IMAD R45, R45, UR5, R16 ;  /* 0x000000052d2d8c24 */ /* 0x000fc8000f8e0210 */
[----:B---3--:R-:W-:-:S05]  /*10e0*/  @!P0 IMAD.WIDE R40, R45, 0x2, R40 ;  /* 0x000000022d288825 */ /* 0x008fca00078e0228 */
[----:B------:R3:W2:Y:S01]  /*10f0*/  @!P0 LDG.E.U16 R51, desc[UR8][R40.64] ;  /* 0x0000000828338981 */ /* 0x0006a2000c1e1500 */
[----:B------:R-:W3:Y:S01]  /*1100*/  @!P6 S2R R56, SR_CgaCtaId ;  /* 0x000000000038e919 */ /* 0x000ee20000008800 */
[----:B------:R-:W3:Y:S01]  /*1110*/  @!P2 S2R R52, SR_CgaCtaId ;  /* 0x000000000034a919 */ /* 0x000ee20000008800 */
[----:B------:R-:W3:Y:S01]  /*1120*/  @!P1 S2R R45, SR_CgaCtaId ;  /* 0x00000000002d9919 */ /* 0x000ee20000008800 */
[----:B------:R-:W3:Y:S01]  /*1130*/  @!P0 S2R R16, SR_CgaCtaId ;  /* 0x0000000000108919 */ /* 0x000ee20000008800 */
[----:B------:R-:W-:Y:S02]  /*1140*/  SHF.R.U32.HI R44, RZ, 0x4, R17 ;  /* 0x00000004ff2c7819 */ /* 0x000fe40000011611 */
[----:B0-----:R-:W-:Y:S02]  /*1150*/  SHF.R.U32.HI R33, RZ, 0x4, R21 ;  /* 0x00000004ff217819 */ /* 0x001fe40000011615 */
[----:B------:R-:W-:Y:S02]  /*1160*/  LOP3.LUT R54, R21, 0xf, RZ, 0xc0, !PT ;  /* 0x0000000f15367812 */ /* 0x000fe400078ec0ff */
[----:B------:R-:W-:-:S02]  /*1170*/  LOP3.LUT R48, R17, 0xf, RZ, 0xc0, !PT ;  /* 0x0000000f11307812 */ /* 0x000fc400078ec0ff */
[----:B-1----:R-:W-:Y:S01]  /*1180*/  LOP3.LUT R27, R44, 0x10, RZ, 0xc0, !PT ;  /* 0x000000102c1b7812 */ /* 0x002fe200078ec0ff */
[----:B------:R-:W-:Y:S01]  /*1190*/  IMAD R50, R3, 0x2, R54 ;  /* 0x0000000203327824 */ /* 0x000fe200078e0236 */
[----:B------:R-:W-:Y:S01]  /*11a0*/  LOP3.LUT R33, R33, 0x10, RZ, 0xc0, !PT ;  /* 0x0000001021217812 */ /* 0x000fe200078ec0ff */
[----:B------:R-:W-:Y:S01]  /*11b0*/  IMAD R46, R3, 0x2, R48 ;  /* 0x00000002032e7824 */ /* 0x000fe200078e0230 */
[--C-:B------:R-:W-:Y:S02]  /*11c0*/  IADD3 R44, PT, PT, R27, R48, R0.reuse ;  /* 0x000000301b2c7210 */ /* 0x100fe40007ffe000 */
[C---:B------:R-:W-:Y:S01]  /*11d0*/  IADD3 R48, PT, PT, R33.reuse, R54, R0 ;  /* 0x0000003621307210 */ /* 0x040fe20007ffe000 */
[----:B------:R-:W-:Y:S01]  /*11e0*/  IMAD.IADD R50, R33, 0x1, R50 ;  /* 0x0000000121327824 */ /* 0x000fe200078e0232 */
[----:B------:R-:W-:Y:S01]  /*11f0*/  @!P1 MOV R33, 0x400 ;  /* 0x0000040000219802 */ /* 0x000fe20000000f00 */
[----:B------:R-:W-:Y:S01]  /*1200*/  IMAD.IADD R46, R27, 0x1, R46 ;  /* 0x000000011b2e7824 */ /* 0x000fe200078e022e */
[----:B------:R-:W-:-:S02]  /*1210*/  @!P6 MOV R27, 0x400 ;  /* 0x00000400001be802 */ /* 0x000fc40000000f00 */
[----:B------:R-:W-:Y:S01]  /*1220*/  @!P0 MOV R43, 0x400 ;  /* 0x00000400002b8802 */ /* 0x000fe20000000f00 */
[----:B---3--:R-:W-:Y:S01]  /*1230*/  @!P1 VIADD R40, R33, 0x800 ;  /* 0x0000080021289836 */ /* 0x008fe20000000000 */
[----:B------:R-:W-:Y:S02]  /*1240*/  @!P2 MOV R41, 0x400 ;  /* 0x000004000029a802 */ /* 0x000fe40000000f00 */
[----:B------:R-:W-:Y:S01]  /*1250*/  @!P6 LEA R56, R56, R27, 0x18 ;  /* 0x0000001b3838e211 */ /* 0x000fe200078ec0ff */
[----:B------:R-:W-:Y:S01]  /*1260*/  @!P0 VIADD R43, R43, 0x800 ;  /* 0x000008002b2b8836 */ /* 0x000fe20000000000 */
[----:B------:R-:W-:Y:S02]  /*1270*/  @!P2 LEA R52, R52, R41, 0x18 ;  /* 0x000000293434a211 */ /* 0x000fe400078ec0ff */
[----:B------:R-:W-:Y:S01]  /*1280*/  @!P1 LEA R40, R45, R40, 0x18 ;  /* 0x000000282d289211 */ /* 0x000fe200078ec0ff */
[----:B------:R-:W-:Y:S01]  /*1290*/  @!P6 IMAD R27, R49, 0x400, R56 ;  /* 0x00000400311be824 */ /* 0x000fe200078e0238 */
[----:B------:R-:W-:Y:S01]  /*12a0*/  SHF.R.U32.HI R45, RZ, 0x9, R17 ;  /* 0x00000009ff2d7819 */ /* 0x000fe20000011611 */
[----:B------:R-:W-:Y:S01]  /*12b0*/  @!P2 IMAD R41, R47, 0x400, R52 ;  /* 0x000004002f29a824 */ /* 0x000fe200078e0234 */
[----:B------:R-:W-:Y:S01]  /*12c0*/  @!P0 LEA R54, R16, R43, 0x18 ;  /* 0x0000002b10368211 */ /* 0x000fe200078ec0ff */
[----:B------:R-:W-:Y:S01]  /*12d0*/  @!P6 IMAD R27, R38, 0x200, R27 ;  /* 0x00000200261be824 */ /* 0x000fe200078e021b */
[----:B------:R-:W-:-:S02]  /*12e0*/  LOP3.LUT R16, R17, 0xff, RZ, 0xc0, !PT ;  /* 0x000000ff11107812 */ /* 0x000fc400078ec0ff */
[----:B------:R-:W-:Y:S01]  /*12f0*/  LEA R43, R45, UR4, 0x4 ;  /* 0x000000042d2b7c11 */ /* 0x000fe2000f8e20ff */
[----:B------:R-:W-:Y:S02]  /*1300*/  @!P1 IMAD R33, R49, 0x400, R40 ;  /* 0x0000040031219824 */ /* 0x000fe400078e0228 */
[----:B------:R-:W-:Y:S01]  /*1310*/  @!P2 IMAD R41, R24, 0x200, R41 ;  /* 0x000002001829a824 */ /* 0x000fe200078e0229 */
[----:B------:R-:W-:Y:S01]  /*1320*/  LEA.HI R49, R16, R43, RZ, 0x1c ;  /* 0x0000002b10317211 */ /* 0x000fe200078fe0ff */
[----:B------:R-:W-:Y:S02]  /*1330*/  @!P0 IMAD R47, R47, 0x400, R54 ;  /* 0x000004002f2f8824 */ /* 0x000fe400078e0236 */
[C---:B------:R-:W-:Y:S02]  /*1340*/  @!P6 IMAD R27, R22.reuse, 0x2, R27 ;  /* 0x00000002161be824 */ /* 0x040fe400078e021b */
[----:B------:R-:W-:Y:S01]  /*1350*/  @!P1 IMAD R33, R22, 0x2, R33 ;  /* 0x0000000216219824 */ /* 0x000fe200078e0221 */
[----:B------:R-:W-:Y:S01]  /*1360*/  VIMNMX R24, PT, PT, R49, R44, !PT ;  /* 0x0000002c31187248 */ /* 0x000fe20007fe0100 */
[----:B------:R-:W-:-:S02]  /*1370*/  @!P2 IMAD R41, R20, 0x2, R41 ;  /* 0x000000021429a824 */ /* 0x000fc400078e0229 */
[----:B------:R-:W-:Y:S01]  /*1380*/  @!P0 IMAD R38, R20, 0x2, R47 ;  /* 0x0000000214268824 */ /* 0x000fe200078e022f */
[----:B------:R-:W-:Y:S02]  /*1390*/  SHF.R.U32.HI R47, RZ, 0x9, R21 ;  /* 0x00000009ff2f7819 */ /* 0x000fe40000011615 */
[----:B------:R-:W-:Y:S02]  /*13a0*/  SHF.R.U32.HI R22, RZ, 0x8, R17 ;  /* 0x00000008ff167819 */ /* 0x000fe40000011611 */
[----:B------:R-:W-:Y:S02]  /*13b0*/  SHF.R.U32.HI R20, RZ, 0x8, R21 ;  /* 0x00000008ff147819 */ /* 0x000fe40000011615 */
[----:B------:R-:W-:Y:S02]  /*13c0*/  LOP3.LUT R22, R22, 0x1, RZ, 0xc0, !PT ;  /* 0x0000000116167812 */ /* 0x000fe400078ec0ff */
[----:B------:R-:W-:Y:S01]  /*13d0*/  LOP3.LUT R20, R20, 0x1, RZ, 0xc0, !PT ;  /* 0x0000000114147812 */ /* 0x000fe200078ec0ff */
[----:B----4-:R0:W-:Y:S01]  /*13e0*/  @!P6 STS.U16 [R27], R32 ;  /* 0x000000201b00e388 */ /* 0x0101e20000000400 */
[----:B------:R-:W-:-:S02]  /*13f0*/  ISETP.GE.AND P6, PT, R24, UR5, PT ;  /* 0x0000000518007c0c */ /* 0x000fc4000bfc6270 */
[----:B------:R-:W-:Y:S01]  /*1400*/  LOP3.LUT R24, R21, 0xff, RZ, 0xc0, !PT ;  /* 0x000000ff15187812 */ /* 0x000fe200078ec0ff */
[----:B-----5:R1:W-:Y:S01]  /*1410*/  @!P1 STS.U16 [R33+0x200], R42 ;  /* 0x0002002a21009388 */ /* 0x0203e20000000400 */
[----:B0-----:R-:W-:-:S03]  /*1420*/  IMAD R27, R45, 0x10, R0 ;  /* 0x000000102d1b7824 */ /* 0x001fc600078e0200 */
[----:B--2---:R0:W-:Y:S01]  /*1430*/  @!P2 STS.U16 [R41], R26 ;  /* 0x0000001a2900a388 */ /* 0x0041e20000000400 */
[----:B-1----:R-:W-:Y:S02]  /*1440*/  LEA R33, R47, UR4, 0x4 ;  /* 0x000000042f217c11 */ /* 0x002fe4000f8e20ff */
[----:B------:R-:W-:Y:S02]  /*1450*/  LOP3.LUT P2, RZ, R17, 0x200, RZ, 0xc0, !PT ;  /* 0x0000020011ff7812 */ /* 0x000fe4000784c0ff */
[----:B------:R-:W-:Y:S01]  /*1460*/  LEA.HI R53, R16, R27, RZ, 0x1c ;  /* 0x0000001b10357211 */ /* 0x000fe200078fe0ff */
[----:B0-----:R-:W-:Y:S01]  /*1470*/  IMAD R41, R47, 0x10, R0 ;  /* 0x000000102f297824 */ /* 0x001fe200078e0200 */
[C---:B------:R-:W-:Y:S02]  /*1480*/  LEA.HI R55, R24.reuse, R33, RZ, 0x1c ;  /* 0x0000002118377211 */ /* 0x040fe400078fe0ff */
[----:B------:R-:W-:Y:S02]  /*1490*/  LOP3.LUT P1, RZ, R21, 0x200, RZ, 0xc0, !PT ;  /* 0x0000020015ff7812 */ /* 0x000fe4000782c0ff */
[----:B------:R-:W-:-:S02]  /*14a0*/  LEA.HI R57, R24, R41, RZ, 0x1c ;  /* 0x0000002918397211 */ /* 0x000fc400078fe0ff */
[----:B------:R-:W-:Y:S02]  /*14b0*/  ISETP.EQ.OR P2, PT, R22, RZ, !P2 ;  /* 0x000000ff1600720c */ /* 0x000fe40005742670 */
[----:B------:R-:W-:Y:S02]  /*14c0*/  VIMNMX R26, PT, PT, R53, R46, !PT ;  /* 0x0000002e351a7248 */ /* 0x000fe40007fe0100 */
[----:B------:R-:W-:Y:S02]  /*14d0*/  VIMNMX R27, PT, PT, R55, R48, !PT ;  /* 0x00000030371b7248 */ /* 0x000fe40007fe0100 */
[----:B------:R-:W-:Y:S02]  /*14e0*/  ISETP.EQ.OR P1, PT, R20, RZ, !P1 ;  /* 0x000000ff1400720c */ /* 0x000fe40004f22670 */
[----:B------:R-:W-:Y:S01]  /*14f0*/  VIMNMX R32, PT, PT, R57, R50, !PT ;  /* 0x0000003239207248 */ /* 0x000fe20007fe0100 */
[----:B------:R0:W-:Y:S01]  /*1500*/  @!P0 STS.U16 [R38+0x200], R51 ;  /* 0x0002003326008388 */ /* 0x0001e20000000400 */
[----:B------:R-:W-:-:S02]  /*1510*/  ISETP.GE.OR P2, PT, R26, UR5, P2 ;  /* 0x000000051a007c0c */ /* 0x000fc40009746670 */
[----:B------:R-:W-:Y:S02]  /*1520*/  ISETP.GE.AND P0, PT, R27, UR5, PT ;  /* 0x000000051b007c0c */ /* 0x000fe4000bf06270 */
[----:B------:R-:W-:Y:S02]  /*1530*/  ISETP.GE.OR P1, PT, R32, UR5, P1 ;  /* 0x0000000520007c0c */ /* 0x000fe40008f26670 */
[----:B------:R-:W1:Y:S08]  /*1540*/  @!P6 LDC.64 R32, c[0x0][0x388] ;  /* 0x0000e200ff20eb82 */ /* 0x000e700000000a00 */
[----:B------:R-:W2:Y:S08]  /*1550*/  @!P2 LDC.64 R42, c[0x0][0x390] ;  /* 0x0000e400ff2aab82 */ /* 0x000eb00000000a00 */
[----:B------:R-:W3:Y:S08]  /*1560*/  @!P0 LDC.64 R40, c[0x0][0x388] ;  /* 0x0000e200ff288b82 */ /* 0x000ef00000000a00 */
[----:B------:R-:W4:Y:S01]  /*1570*/  @!P1 LDC.64 R26, c[0x0][0x390] ;  /* 0x0000e400ff1a9b82 */ /* 0x000f220000000a00 */
[----:B------:R-:W-:-:S02]  /*1580*/  @!P6 IMAD R49, R49, UR5, R44 ;  /* 0x000000053131ec24 */ /* 0x000fc4000f8e022c */
[----:B------:R-:W-:Y:S02]  /*1590*/  @!P2 IMAD R53, R53, UR5, R46 ;  /* 0x000000053535ac24 */ /* 0x000fe4000f8e022e */
[----:B------:R-:W-:Y:S02]  /*15a0*/  @!P0 IMAD R55, R55, UR5, R48 ;  /* 0x0000000537378c24 */ /* 0x000fe4000f8e0230 */
[----:B------:R-:W-:Y:S02]  /*15b0*/  @!P1 IMAD R57, R57, UR5, R50 ;  /* 0x0000000539399c24 */ /* 0x000fe4000f8e0232 */
[----:B-1----:R-:W-:-:S04]  /*15c0*/  @!P6 IMAD.WIDE R32, R49, 0x2, R32 ;  /* 0x000000023120e825 */ /* 0x002fc800078e0220 */
[----:B--2---:R-:W-:Y:S02]  /*15d0*/  @!P2 IMAD.WIDE R42, R53, 0x2, R42 ;  /* 0x00000002352aa825 */ /* 0x004fe400078e022a */
[----:B------:R1:W2:Y:S02]  /*15e0*/  @!P6 LDG.E.U16 R32, desc[UR8][R32.64] ;  /* 0x000000082020e981 */ /* 0x0002a4000c1e1500 */
[----:B---3--:R-:W-:Y:S02]  /*15f0*/  @!P0 IMAD.WIDE R40, R55, 0x2, R40 ;  /* 0x0000000237288825 */ /* 0x008fe400078e0228 */
[----:B------:R-:W3:Y:S04]  /*1600*/  @!P2 LDG.E.U16 R42, desc[UR8][R42.64] ;  /* 0x000000082a2aa981 */ /* 0x000ee8000c1e1500 */
[----:B------:R5:W3:Y:S01]  /*1610*/  @!P0 LDG.E.U16 R40, desc[UR8][R40.64] ;  /* 0x0000000828288981 */ /* 0x000ae2000c1e1500 */
[----:B----4-:R-:W-:-:S06]  /*1620*/  @!P1 IMAD.WIDE R26, R57, 0x2, R26 ;  /* 0x00000002391a9825 */ /* 0x010fcc00078e021a */
[----:B------:R4:W3:Y:S01]  /*1630*/  @!P1 LDG.E.U16 R26, desc[UR8][R26.64] ;  /* 0x000000081a1a9981 */ /* 0x0008e2000c1e1500 */
[----:B------:R-:W4:Y:S01]  /*1640*/  @!P6 S2R R49, SR_CgaCtaId ;  /* 0x000000000031e919 */ /* 0x000f220000008800 */
[----:B------:R-:W4:Y:S01]  /*1650*/  @!P0 S2R R53, SR_CgaCtaId ;  /* 0x0000000000358919 */ /* 0x000f220000008800 */
[----:B0-----:R-:W0:Y:S01]  /*1660*/  @!P2 S2R R51, SR_CgaCtaId ;  /* 0x000000000033a919 */ /* 0x001e220000008800 */
[----:B------:R-:W0:Y:S01]  /*1670*/  @!P1 S2R R48, SR_CgaCtaId ;  /* 0x0000000000309919 */ /* 0x000e220000008800 */
[----:B------:R-:W-:Y:S02]  /*1680*/  @!P2 MOV R44, 0x400 ;  /* 0x00000400002ca802 */ /* 0x000fe40000000f00 */
[----:B------:R-:W-:Y:S02]  /*1690*/  @!P6 MOV R38, 0x400 ;  /* 0x000004000026e802 */ /* 0x000fe40000000f00 */
[----:B-1----:R-:W-:Y:S02]  /*16a0*/  @!P1 MOV R33, 0x400 ;  /* 0x0000040000219802 */ /* 0x002fe40000000f00 */
[----:B------:R-:W-:Y:S01]  /*16b0*/  @!P0 MOV R46, 0x400 ;  /* 0x00000400002e8802 */ /* 0x000fe20000000f00 */
[----:B------:R-:W-:-:S02]  /*16c0*/  @!P2 VIADD R44, R44, 0x800 ;  /* 0x000008002c2ca836 */ /* 0x000fc40000000000 */
[----:B-----5:R-:W-:Y:S01]  /*16d0*/  @!P1 VIADD R41, R33, 0x800 ;  /* 0x0000080021299836 */ /* 0x020fe20000000000 */
[----:B----4-:R-:W-:Y:S02]  /*16e0*/  @!P6 LEA R38, R49, R38, 0x18 ;  /* 0x000000263126e211 */ /* 0x010fe400078ec0ff */
[----:B------:R-:W-:-:S03]  /*16f0*/  @!P0 LEA R46, R53, R46, 0x18 ;  /* 0x0000002e352e8211 */ /* 0x000fc600078ec0ff */
[----:B------:R-:W-:Y:S01]  /*1700*/  @!P6 IMAD R27, R45, 0x400, R38 ;  /* 0x000004002d1be824 */ /* 0x000fe200078e0226 */
[----:B0-----:R-:W-:Y:S01]  /*1710*/  @!P2 LEA R44, R51, R44, 0x18 ;  /* 0x0000002c332ca211 */ /* 0x001fe200078ec0ff */
[----:B------:R-:W-:Y:S01]  /*1720*/  @!P0 IMAD R33, R47, 0x400, R46 ;  /* 0x000004002f218824 */ /* 0x000fe200078e022e */
[----:B------:R-:W-:Y:S01]  /*1730*/  @!P1 LEA R48, R48, R41, 0x18 ;  /* 0x0000002930309211 */ /* 0x000fe200078ec0ff */
[----:B------:R-:W-:Y:S02]  /*1740*/  @!P6 IMAD R27, R22, 0x200, R27 ;  /* 0x00000200161be824 */ /* 0x000fe400078e021b */
[----:B------:R-:W-:Y:S02]  /*1750*/  @!P2 IMAD R45, R45, 0x400, R44 ;  /* 0x000004002d2da824 */ /* 0x000fe400078e022c */
[----:B------:R-:W-:Y:S02]  /*1760*/  @!P0 IMAD R33, R20, 0x200, R33 ;  /* 0x0000020014218824 */ /* 0x000fe400078e0221 */
[----:B------:R-:W-:-:S02]  /*1770*/  @!P1 IMAD R47, R47, 0x400, R48 ;  /* 0x000004002f2f9824 */ /* 0x000fc400078e0230 */
[C---:B------:R-:W-:Y:S02]  /*1780*/  @!P6 IMAD R27, R16.reuse, 0x2, R27 ;  /* 0x00000002101be824 */ /* 0x040fe400078e021b */
[----:B------:R-:W-:Y:S02]  /*1790*/  @!P2 IMAD R45, R16, 0x2, R45 ;  /* 0x00000002102da824 */ /* 0x000fe400078e022d */
[C---:B------:R-:W-:Y:S02]  /*17a0*/  @!P0 IMAD R33, R24.reuse, 0x2, R33 ;  /* 0x0000000218218824 */ /* 0x040fe400078e0221 */
[----:B------:R-:W-:Y:S01]  /*17b0*/  @!P1 IMAD R47, R24, 0x2, R47 ;  /* 0x00000002182f9824 */ /* 0x000fe200078e022f */
[----:B------:R-:W-:-:S04]  /*17c0*/  IADD3 R25, PT, PT, R30, R25, R30 ;  /* 0x000000191e197210 */ /* 0x000fc80007ffe01e */
[C---:B------:R-:W-:Y:S01]  /*17d0*/  IADD3 R25, PT, PT, R30.reuse, R25, R30 ;  /* 0x000000191e197210 */ /* 0x040fe20007ffe01e */
[C---:B------:R-:W-:Y:S02]  /*17e0*/  IMAD R17, R30.reuse, 0x4, R17 ;  /* 0x000000041e117824 */ /* 0x040fe400078e0211 */
[C---:B------:R-:W-:Y:S02]  /*17f0*/  IMAD R21, R30.reuse, 0x4, R21 ;  /* 0x000000041e157824 */ /* 0x040fe400078e0215 */
[----:B------:R-:W-:Y:S01]  /*1800*/  IMAD R23, R30, 0x4, R23 ;  /* 0x000000041e177824 */ /* 0x000fe200078e0217 */
[----:B--2---:R2:W-:Y:S04]  /*1810*/  @!P6 STS.U16 [R27], R32 ;  /* 0x000000201b00e388 */ /* 0x0045e80000000400 */
[----:B---3--:R2:W-:Y:S04]  /*1820*/  @!P2 STS.U16 [R45+0x200], R42 ;  /* 0x0002002a2d00a388 */ /* 0x0085e80000000400 */
[----:B------:R2:W-:Y:S01]  /*1830*/  @!P0 STS.U16 [R33], R40 ;  /* 0x0000002821008388 */ /* 0x0005e20000000400 */
[----:B------:R-:W-:-:S03]  /*1840*/  ISETP.GE.U32.AND P0, PT, R25, 0x400, PT ;  /* 0x000004001900780c */ /* 0x000fc60003f06070 */
[----:B------:R2:W-:Y:S10]  /*1850*/  @!P1 STS.U16 [R47+0x200], R26 ;  /* 0x0002001a2f009388 */ /* 0x0005f40000000400 */
[----:B------:R-:W-:Y:S05]  /*1860*/  @!P0 BRA `(.L_x_5) ;  /* 0xfffffff400408947 */ /* 0x000fea000383ffff */
.L_x_2:
[----:B0-----:R-:W-:Y:S05]  /*1870*/  BSYNC.RECONVERGENT B0 ;  /* 0x0000000000007941 */ /* 0x001fea0003800200 */
.L_x_1:
[----:B-1----:R-:W0:Y:S01]  /*1880*/  S2R R17, SR_LANEID ;  /* 0x0000000000117919 */ /* 0x002e220000000000 */
[C---:B--2---:R-:W-:Y:S01]  /*1890*/  VIADD R33, R15.reuse, 0x200 ;  /* 0x000002000f217836 */ /* 0x044fe20000000000 */
[----:B------:R-:W1:Y:S01]  /*18a0*/  LDCU UR5, c[0x0][0x380] ;  /* 0x00007000ff0577ac */ /* 0x000e620008000800 */
[----:B------:R-:W-:Y:S02]  /*18b0*/  VIADD R41, R15, 0x400 ;  /* 0x000004000f297836 */ /* 0x000fe40000000000 */
[----:B------:R-:W-:Y:S01]  /*18c0*/  VIADD R2, R2, 0x1 ;  /* 0x0000000102027836 */ /* 0x000fe20000000000 */
[--C-:B0-----:R-:W-:Y:S02]  /*18d0*/  SHF.R.U32.HI R0, RZ, 0x3, R17.reuse ;  /* 0x00000003ff007819 */ /* 0x101fe40000011611 */
[----:B------:R-:W-:Y:S02]  /*18e0*/  LOP3.LUT R16, R17, 0x7, RZ, 0xc0, !PT ;  /* 0x0000000711107812 */ /* 0x000fe400078ec0ff */
[----:B------:R-:W-:Y:S01]  /*18f0*/  SHF.R.U32.HI R17, RZ, 0x4, R17 ;  /* 0x00000004ff117819 */ /* 0x000fe20000011611 */
[----:B------:R-:W-:-:S04]  /*1900*/  IMAD.SHL.U32 R21, R0, 0x8, RZ ;  /* 0x0000000800157824 */ /* 0x000fc800078e00ff */
[----:B------:R-:W-:Y:S01]  /*1910*/  IMAD.SHL.U32 R0, R17, 0x8, RZ ;  /* 0x0000000811007824 */ /* 0x000fe200078e00ff */
[----:B------:R-:W-:-:S05]  /*1920*/  LOP3.LUT R17, R21, 0x8, R16, 0xe2, !PT ;  /* 0x0000000815117812 */ /* 0x000fca00078ee210 */
[----:B------:R-:W-:-:S04]  /*1930*/  IMAD R0, R17, 0x10, R0 ;  /* 0x0000001011007824 */ /* 0x000fc800078e0200 */
[C---:B------:R-:W-:Y:S01]  /*1940*/  IMAD.U32 R17, R0.reuse, 0x2, R15 ;  /* 0x0000000200117824 */ /* 0x040fe200078e000f */
[----:B------:R-:W-:Y:S01]  /*1950*/  BAR.SYNC.DEFER_BLOCKING 0x0 ;  /* 0x0000000000007b1d */ /* 0x000fe20000010000 */
[C---:B------:R-:W-:Y:S02]  /*1960*/  IMAD.U32 R16, R0.reuse, 0x2, R31 ;  /* 0x0000000200107824 */ /* 0x040fe400078e001f */
[C---:B------:R-:W-:Y:S02]  /*1970*/  IMAD.U32 R40, R0.reuse, 0x2, R33 ;  /* 0x0000000200287824 */ /* 0x040fe400078e0021 */
[----:B------:R-:W-:Y:S01]  /*1980*/  IMAD.U32 R41, R0, 0x2, R41 ;  /* 0x0000000200297824 */ /* 0x000fe200078e0029 */
[----:B------:R0:W-:Y:S04]  /*1990*/  LDSM.16.M88.4 R20, [R17] ;  /* 0x000000001114783b */ /* 0x0001e80000000200 */
[----:B------:R-:W2:Y:S01]  /*19a0*/  LDSM.16.MT88.4 R24, [R16] ;  /* 0x000000001018783b */ /* 0x000ea20000004200 */
[----:B0-----:R-:W-:-:S04]  /*19b0*/  VIADD R17, R31, 0x400 ;  /* 0x000004001f117836 */ /* 0x001fc80000000000 */
[----:B------:R-:W-:Y:S01]  /*19c0*/  IMAD.U32 R17, R0, 0x2, R17 ;  /* 0x0000000200117824 */ /* 0x000fe200078e0011 */
[----:B--2---:R-:W-:Y:S01]  /*19d0*/  HMMA.16816.F16 R24, R20, R24, R4 ;  /* 0x000000181418723c */ /* 0x004fe20000000804 */
[----:B------:R-:W-:-:S04]  /*19e0*/  VIADD R5, R31, 0x200 ;  /* 0x000002001f057836 */ /* 0x000fc80000000000 */
[----:B------:R-:W-:-:S03]  /*19f0*/  IMAD.U32 R38, R0, 0x2, R5 ;  /* 0x0000000200267824 */ /* 0x000fc600078e0005 */
[----:B------:R-:W-:Y:S01]  /*1a00*/  HMMA.16816.F16 R26, R20, R26, R6 ;  /* 0x0000001a141a723c */ /* 0x000fe20000000806 */
[----:B------:R-:W-:Y:S04]  /*1a10*/  LDSM.16.M88.4 R20, [R40] ;  /* 0x000000002814783b */ /* 0x000fe80000000200 */
[----:B------:R-:W0:Y:S03]  /*1a20*/  LDSM.16.MT88.4 R4, [R38] ;  /* 0x000000002604783b */ /* 0x000e260000004200 */
[C---:B0-----:R-:W-:Y:S08]  /*1a30*/  HMMA.16816.F16 R10, R20.reuse, R4, R10 ;  /* 0x00000004140a723c */ /* 0x041ff0000000080a */
[----:B------:R-:W-:Y:S01]  /*1a40*/  HMMA.16816.F16 R32, R20, R6, R18 ;  /* 0x000000061420723c */ /* 0x000fe20000000812 */
[----:B------:R-:W0:Y:S04]  /*1a50*/  LDSM.16.M88.4 R20, [R41] ;  /* 0x000000002914783b */ /* 0x000e280000000200 */
[----:B------:R-:W2:Y:S03]  /*1a60*/  LDSM.16.MT88.4 R16, [R17] ;  /* 0x000000001110783b */ /* 0x000ea60000004200 */
[----:B0-----:R-:W-:Y:S01]  /*1a70*/  HMMA.16816.F16 R4, R20, R4, R24 ;  /* 0x000000041404723c */ /* 0x001fe20000000818 */
[----:B------:R-:W-:-:S04]  /*1a80*/  VIADD R25, R15, 0x600 ;  /* 0x000006000f197836 */ /* 0x000fc80000000000 */
[C---:B------:R-:W-:Y:S02]  /*1a90*/  IMAD.U32 R38, R0.reuse, 0x2, R25 ;  /* 0x0000000200267824 */ /* 0x040fe400078e0019 */
[----:B------:R-:W-:Y:S01]  /*1aa0*/  VIADD R25, R31, 0x600 ;  /* 0x000006001f197836 */ /* 0x000fe20000000000 */
[----:B------:R-:W-:Y:S03]  /*1ab0*/  HMMA.16816.F16 R6, R20, R6, R26 ;  /* 0x000000061406723c */ /* 0x000fe6000000081a */
[----:B------:R-:W-:Y:S01]  /*1ac0*/  IMAD.U32 R25, R0, 0x2, R25 ;  /* 0x0000000200197824 */ /* 0x000fe200078e0019 */
[----:B-1----:R-:W-:-:S04]  /*1ad0*/  I2FP.F32.S32 R0, UR5 ;  /* 0x0000000500007c45 */ /* 0x002fc80008201400 */
[C---:B--2---:R-:W-:Y:S01]  /*1ae0*/  HMMA.16816.F16 R8, R20.reuse, R16, R8 ;  /* 0x000000101408723c */ /* 0x044fe20000000808 */
[----:B------:R-:W0:Y:S07]  /*1af0*/  LDSM.16.MT88.4 R24, [R25] ;  /* 0x000000001918783b */ /* 0x000e2e0000004200 */
[----:B------:R-:W-:Y:S01]  /*1b00*/  HMMA.16816.F16 R34, R20, R18, R34 ;  /* 0x000000121422723c */ /* 0x000fe20000000822 */
[----:B------:R-:W1:Y:S11]  /*1b10*/  LDSM.16.M88.4 R20, [R38] ;  /* 0x000000002614783b */ /* 0x000e760000000200 */
[----:B0-----:R-:W-:Y:S08]  /*1b20*/  HMMA.16816.F16 R8, R12, R24, R8 ;  /* 0x000000180c08723c */ /* 0x001ff00000000808 */
[C---:B-1----:R-:W-:Y:S08]  /*1b30*/  HMMA.16816.F16 R10, R20.reuse, R16, R10 ;  /* 0x00000010140a723c */ /* 0x042ff0000000080a */
[C---:B------:R-:W-:Y:S08]  /*1b40*/  HMMA.16816.F16 R16, R20.reuse, R24, R12 ;  /* 0x000000181410723c */ /* 0x040ff0000000080c */
[C---:B------:R-:W-:Y:S08]  /*1b50*/  HMMA.16816.F16 R18, R20.reuse, R18, R32 ;  /* 0x000000121412723c */ /* 0x040ff00000000820 */
[----:B------:R-:W-:Y:S01]  /*1b60*/  HMMA.16816.F16 R20, R20, R26, R28 ;  /* 0x0000001a1414723c */ /* 0x000fe2000000081c */
[----:B------:R-:W-:Y:S01]  /*1b70*/  FMUL R22, R0, 0.03125 ;  /* 0x3d00000000167820 */ /* 0x000fe20000400000 */
[----:B------:R-:W-:-:S06]  /*1b80*/  I2FP.F32.U32 R0, R2 ;  /* 0x0000000200007245 */ /* 0x000fcc0000201000 */
[C---:B------:R-:W-:Y:S08]  /*1b90*/  HMMA.16816.F16 R34, R12.reuse, R26, R34 ;  /* 0x0000001a0c22723c */ /* 0x040ff00000000822 */
[----:B------:R-:W-:Y:S01]  /*1ba0*/  HMMA.16816.F16 R12, R12, R12, R16 ;  /* 0x0000000c0c0c723c */ /* 0x000fe20000000810 */
[----:B------:R-:W0:Y:S07]  /*1bb0*/  FRND.CEIL R17, R22 ;  /* 0x0000001600117307 */ /* 0x000e2e0000209000 */
[----:B------:R-:W-:Y:S01]  /*1bc0*/  HMMA.16816.F16 R28, R28, R28, R20 ;  /* 0x0000001c1c1c723c */ /* 0x000fe20000000814 */
[----:B------:R-:W-:Y:S01]  /*1bd0*/  BAR.SYNC.DEFER_BLOCKING 0x0 ;  /* 0x0000000000007b1d */ /* 0x000fe20000010000 */
[----:B0-----:R-:W-:-:S13]  /*1be0*/  FSETP.GT.AND P0, PT, R17, R0, PT ;  /* 0x000000001100720b */ /* 0x001fda0003f04000 */
[----:B------:R-:W-:Y:S05]  /*1bf0*/  @P0 BRA `(.L_x_6) ;  /* 0xffffffe800540947 */ /* 0x000fea000383ffff */
.L_x_0:
[----:B------:R-:W0:Y:S01]  /*1c00*/  LDC R0, c[0x0][0x380] ;  /* 0x0000e000ff007b82 */ /* 0x000e220000000800 */
[----:B------:R-:W1:Y:S01]  /*1c10*/  LDCU.64 UR4, c[0x0][0x398] ;  /* 0x00007300ff0477ac */ /* 0x000e620008000a00 */
[C---:B------:R-:W-:Y:S01]  /*1c20*/  VIMNMX R15, PT, PT, R39.reuse, R36, !PT ;  /* 0x00000024270f7248 */ /* 0x040fe20007fe0100 */
[----:B------:R-:W-:Y:S02]  /*1c30*/  VIADD R2, R36, 0x10 ;  /* 0x0000001024027836 */ /* 0x000fe40000000000 */
[----:B------:R-:W-:-:S05]  /*1c40*/  VIADD R17, R39, 0x10 ;  /* 0x0000001027117836 */ /* 0x000fca0000000000 */
[-C--:B------:R-:W-:Y:S02]  /*1c50*/  VIMNMX R21, PT, PT, R2, R17.reuse, !PT ;  /* 0x0000001102157248 */ /* 0x080fe40007fe0100 */
[----:B------:R-:W-:Y:S01]  /*1c60*/  VIMNMX R17, PT, PT, R36, R17, !PT ;  /* 0x0000001124117248 */ /* 0x000fe20007fe0100 */
[-C--:B0-----:R-:W-:Y:S01]  /*1c70*/  IMAD R3, R39, R0.reuse, RZ ;  /* 0x0000000027037224 */ /* 0x081fe200078e02ff */
[----:B------:R-:W-:Y:S02]  /*1c80*/  ISETP.GE.AND P3, PT, R15, R0, PT ;  /* 0x000000000f00720c */ /* 0x000fe40003f66270 */
[----:B------:R-:W-:Y:S01]  /*1c90*/  VIMNMX R39, PT, PT, R39, R2, !PT ;  /* 0x0000000227277248 */ /* 0x000fe20007fe0100 */
[----:B------:R-:W-:Y:S01]  /*1ca0*/  IMAD R15, R0, 0x10, R3 ;  /* 0x00000010000f7824 */ /* 0x000fe200078e0203 */
[----:B------:R-:W-:Y:S02]  /*1cb0*/  IADD3 R25, P4, PT, R36, R3, RZ ;  /* 0x0000000324197210 */ /* 0x000fe40007f9e0ff */
[----:B------:R-:W-:-:S02]  /*1cc0*/  ISETP.GE.AND P2, PT, R39, R0, PT ;  /* 0x000000002700720c */ /* 0x000fc40003f46270 */
[----:B------:R-:W-:Y:S02]  /*1cd0*/  IADD3 R36, P5, PT, R36, R15, RZ ;  /* 0x0000000f24247210 */ /* 0x000fe40007fbe0ff */
[----:B------:R-:W-:Y:S02]  /*1ce0*/  LEA.HI.X.SX32 R14, R3, RZ, 0x1, P4 ;  /* 0x000000ff030e7211 */ /* 0x000fe400020f0eff */
[----:B------:R-:W-:Y:S02]  /*1cf0*/  LEA.HI.X.SX32 R3, R15, RZ, 0x1, P5 ;  /* 0x000000ff0f037211 */ /* 0x000fe400028f0eff */
[----:B-1----:R-:W-:Y:S02]  /*1d00*/  LEA R2, P5, R36, UR4, 0x1 ;  /* 0x0000000424027c11 */ /* 0x002fe4000f8a08ff */
[----:B------:R-:W-:Y:S02]  /*1d10*/  LEA R23, P4, R25, UR4, 0x1 ;  /* 0x0000000419177c11 */ /* 0x000fe4000f8808ff */
[----:B------:R-:W-:-:S02]  /*1d20*/  ISETP.GE.AND P1, PT, R17, R0, PT ;  /* 0x000000001100720c */ /* 0x000fc40003f26270 */
[----:B------:R-:W-:Y:S02]  /*1d30*/  ISETP.GE.AND P0, PT, R21, R0, PT ;  /* 0x000000001500720c */ /* 0x000fe40003f06270 */
[----:B------:R-:W-:Y:S02]  /*1d40*/  LEA.HI.X R3, R36, UR5, R3, 0x1, P5 ;  /* 0x0000000524037c11 */ /* 0x000fe4000a8f0c03 */
[----:B------:R-:W-:Y:S01]  /*1d50*/  LEA.HI.X R25, R25, UR5, R14, 0x1, P4 ;  /* 0x0000000519197c11 */ /* 0x000fe2000a0f0c0e */
[----:B------:R-:W-:Y:S08]  /*1d60*/  @P3 BRA `(.L_x_7) ;  /* 0x0000000000383947 */ /* 0x000ff00003800000 */
[----:B------:R-:W0:Y:S01]  /*1d70*/  S2R R17, SR_LANEID ;  /* 0x0000000000117919 */ /* 0x000e220000000000 */
[----:B------:R-:W-:Y:S01]  /*1d80*/  SHF.R.U32.HI R21, RZ, 0x1, R0 ;  /* 0x00000001ff157819 */ /* 0x000fe20000011600 */
[----:B------:R-:W-:Y:S01]  /*1d90*/  IMAD.MOV.U32 R15, RZ, RZ, RZ ;  /* 0x000000ffff0f7224 */ /* 0x000fe200078e00ff */
[----:B------:R-:W-:Y:S05]  /*1da0*/  WARPSYNC.ALL ;  /* 0x0000000000007948 */ /* 0x000fea0003800000 */
[----:B0-----:R-:W-:Y:S02]  /*1db0*/  LOP3.LUT R14, R17, 0x3, RZ, 0xc0, !PT ;  /* 0x00000003110e7812 */ /* 0x001fe400078ec0ff */
[----:B------:R-:W-:-:S05]  /*1dc0*/  SHF.R.U32.HI R17, RZ, 0x2, R17 ;  /* 0x00000002ff117819 */ /* 0x000fca0000011611 */
[----:B------:R-:W-:-:S03]  /*1dd0*/  IMAD.WIDE.U32 R14, R17, R21, R14 ;  /* 0x00000015110e7225 */ /* 0x000fc600078e000e */
[----:B------:R-:W-:-:S04]  /*1de0*/  LEA R16, P3, R14, R23, 0x2 ;  /* 0x000000170e107211 */ /* 0x000fc800078610ff */
[----:B------:R-:W-:-:S03]  /*1df0*/  LEA.HI.X R17, R14, R25, R15, 0x2, P3 ;  /* 0x000000190e117211 */ /* 0x000fc600018f140f */
[----:B------:R-:W-:Y:S02]  /*1e00*/  IMAD.WIDE.U32 R14, R21, 0x20, R16 ;  /* 0x00000020150e7825 */ /* 0x000fe400078e0010 */
[----:B------:R0:W-:Y:S04]  /*1e10*/  STG.E desc[UR8][R16.64], R4 ;  /* 0x0000000410007986 */ /* 0x0001e8000c101908 */
[----:B------:R0:W-:Y:S04]  /*1e20*/  STG.E desc[UR8][R14.64], R5 ;  /* 0x000000050e007986 */ /* 0x0001e8000c101908 */
[----:B------:R0:W-:Y:S04]  /*1e30*/  STG.E desc[UR8][R16.64+0x10], R6 ;  /* 0x0000100610007986 */ /* 0x0001e8000c101908 */
[----:B------:R0:W-:Y:S02]  /*1e40*/  STG.E desc[UR8][R14.64+0x10], R7 ;  /* 0x000010070e007986 */ /* 0x0001e4000c101908 */
.L_x_7:
[----:B------:R-:W-:Y:S05]  /*1e50*/  @P2 BRA `(.L_x_8) ;  /* 0x0000000000382947 */ /* 0x000fea0003800000 */
[----:B0-----:R-:W0:Y:S01]  /*1e60*/  S2R R5, SR_LANEID ;  /* 0x0000000000057919 */ /* 0x001e220000000000 */
[----:B------:R-:W-:Y:S01]  /*1e70*/  SHF.R.U32.HI R15, RZ, 0x1, R0 ;  /* 0x00000001ff0f7819 */ /* 0x000fe20000011600 */
[----:B------:R-:W-:Y:S05]  /*1e80*/  WARPSYNC.ALL ;  /* 0x0000000000007948 */ /* 0x000fea0003800000 */
[----:B0-----:R-:W-:Y:S02]  /*1e90*/  LOP3.LUT R4, R5, 0x3, RZ, 0xc0, !PT ;  /* 0x0000000305047812 */ /* 0x001fe400078ec0ff */
[----:B------:R-:W-:Y:S01]  /*1ea0*/  SHF.R.U32.HI R7, RZ, 0x2, R5 ;  /* 0x00000002ff077819 */ /* 0x000fe20000011605 */
[----:B------:R-:W-:-:S04]  /*1eb0*/  IMAD.MOV.U32 R5, RZ, RZ, RZ ;  /* 0x000000ffff057224 */ /* 0x000fc800078e00ff */
        /* <DEDUP_REMOVED lines=8> */
.L_x_8:
[----:B------:R-:W-:Y:S05]  /*1f40*/  @P1 BRA `(.L_x_9) ;  /* 0x0000000000381947 */ /* 0x000fea0003800000 */
[----:B01----:R-:W0:Y:S01]  /*1f50*/  S2R R5, SR_LANEID ;  /* 0x0000000000057919 */ /* 0x003e220000000000 */
        /* <DEDUP_REMOVED lines=13> */
.L_x_9:
[----:B------:R-:W-:Y:S05]  /*2030*/  @P0 EXIT ;  /* 0x000000000000094d */ /* 0x000fea0003800000 */
[----:B012---:R-:W0:Y:S01]  /*2040*/  S2R R5, SR_LANEID ;  /* 0x0000000000057919 */ /* 0x007e220000000000 */
        /* <DEDUP_REMOVED lines=9> */
[----:B------:R-:W-:Y:S04]  /*20e0*/  STG.E desc[UR8][R2.64+0x20], R12 ;  /* 0x0000200c02007986 */ /* 0x000fe8000c101908 */
[----:B------:R-:W-:Y:S04]  /*20f0*/  STG.E desc[UR8][R4.64+0x20], R13 ;  /* 0x0000200d04007986 */ /* 0x000fe8000c101908 */
[----:B------:R-:W-:Y:S04]  /*2100*/  STG.E desc[UR8][R2.64+0x30], R28 ;  /* 0x0000301c02007986 */ /* 0x000fe8000c101908 */
[----:B------:R-:W-:Y:S01]  /*2110*/  STG.E desc[UR8][R4.64+0x30], R29 ;  /* 0x0000301d04007986 */ /* 0x000fe2000c101908 */
[----:B------:R-:W-:Y:S05]  /*2120*/  EXIT ;  /* 0x000000000000794d */ /* 0x000fea0003800000 */
.L_x_10:
[----:B------:R-:W-:-:S00]  /*2130*/  BRA `(.L_x_10) ;  /* 0xfffffffc00fc7947 */ /* 0x000fc0000383ffff */
[----:B------:R-:W-:-:S00]  /*2140*/  NOP ;  /* 0x0000000000007918 */ /* 0x000fc00000000000 */
        /* <DEDUP_REMOVED lines=11> */
.L_x_75:


//--------------------- .text._Z23tensor_core_matmul_smemILi32ELi8EEviP6__halfS1_S1_ --------------------------
	.section	.text._Z23tensor_core_matmul_smemILi32ELi8EEviP6__halfS1_S1_,"ax",@progbits
	.align	128
        .global         _Z23tensor_core_matmul_smemILi32ELi8EEviP6__halfS1_S1_
        .type           _Z23tensor_core_matmul_smemILi32ELi8EEviP6__halfS1_S1_,@function
        .size           _Z23tensor_core_matmul_smemILi32ELi8EEviP6__halfS1_S1_,(.L_x_74 - _Z23tensor_core_matmul_smemILi32ELi8EEviP6__halfS1_S1_)
        .other          _Z23tensor_core_matmul_smemILi32ELi8EEviP6__halfS1_S1_,@"STO_CUDA_ENTRY STV_DEFAULT"
_Z23tensor_core_matmul_smemILi32ELi8EEviP6__halfS1_S1_:
.text._Z23tensor_core_matmul_smemILi32ELi8EEviP6__halfS1_S1_:
[----:B------:R-:W-:Y:S01]  /*0000*/  LDC R1, c[0x0][0x37c] ;  /* 0x0000df00ff017b82 */ /* 0x000fe20000000800 */
[----:B------:R-:W0:Y:S01]  /*0010*/  LDCU UR5, c[0x0][0x380] ;  /* 0x00007000ff0577ac */ /* 0x000e220008000800 */
[----:B------:R-:W1:Y:S06]  /*0020*/  S2R R3, SR_TID.X ;  /* 0x0000000000037919 */ /* 0x000e6c0000002100 */
[----:B------:R-:W1:Y:S01]  /*0030*/  S2UR UR4, SR_CTAID.X ;  /* 0x00000000000479c3 */ /* 0x000e620000002500 */
[----:B------:R-:W-:Y:S01]  /*0040*/  CS2R R6, SRZ ;  /* 0x0000000000067805 */ /* 0x000fe2000001ff00 */
[----:B------:R-:W2:Y:S01]  /*0050*/  LDCU.64 UR6, c[0x0][0x358] ;  /* 0x00006b00ff0677ac */ /* 0x000ea20008000a00 */
[----:B------:R-:W3:Y:S05]  /*0060*/  S2R R5, SR_TID.Y ;  /* 0x0000000000057919 */ /* 0x000eea0000002200 */
[----:B------:R-:W1:Y:S01]  /*0070*/  LDC R16, c[0x0][0x360] ;  /* 0x0000d800ff107b82 */ /* 0x000e620000000800 */
[----:B0-----:R-:W-:-:S07]  /*0080*/  IMAD.U32 R0, RZ, RZ, UR5 ;  /* 0x00000005ff007e24 */ /* 0x001fce000f8e00ff */
[----:B------:R-:W3:Y:S01]  /*0090*/  S2UR UR5, SR_CTAID.Y ;  /* 0x00000000000579c3 */ /* 0x000ee20000002600 */
[----:B------:R-:W-:-:S07]  /*00a0*/  I2FP.F32.S32 R2, R0 ;  /* 0x0000000000027245 */ /* 0x000fce0000201400 */
[----:B------:R-:W3:Y:S01]  /*00b0*/  LDC R22, c[0x0][0x364] ;  /* 0x0000d900ff167b82 */ /* 0x000ee20000000800 */
[----:B------:R-:W-:-:S06]  /*00c0*/  FMUL R19, R2, 0.001953125 ;  /* 0x3b00000002137820 */ /* 0x000fcc0000400000 */
[----:B------:R-:W0:Y:S01]  /*00d0*/  FRND.CEIL R19, R19 ;  /* 0x0000001300137307 */ /* 0x000e220000209000 */
[----:B-1----:R-:W-:-:S05]  /*00e0*/  IMAD R2, R16, UR4, R3 ;  /* 0x0000000410027c24 */ /* 0x002fca000f8e0203 */
[----:B------:R-:W-:-:S04]  /*00f0*/  SHF.R.U32.HI R2, RZ, 0x1, R2 ;  /* 0x00000001ff027819 */ /* 0x000fc80000011602 */
[----:B------:R-:W-:Y:S02]  /*0100*/  LOP3.LUT R21, R2, 0x7ffffff0, RZ, 0xc0, !PT ;  /* 0x7ffffff002157812 */ /* 0x000fe400078ec0ff */
[----:B0-----:R-:W-:Y:S01]  /*0110*/  FSETP.GT.AND P0, PT, R19, RZ, PT ;  /* 0x000000ff1300720b */ /* 0x001fe20003f04000 */
[----:B---3--:R-:W-:Y:S01]  /*0120*/  IMAD R22, R22, UR5, R5 ;  /* 0x0000000516167c24 */ /* 0x008fe2000f8e0205 */
[----:B------:R-:W-:-:S11]  /*0130*/  CS2R R4, SRZ ;  /* 0x0000000000047805 */ /* 0x000fd6000001ff00 */
[----:B--2---:R-:W-:Y:S05]  /*0140*/  @!P0 BRA `(.L_x_11) ;  /* 0x0000004800cc8947 */ /* 0x004fea0003800000 */
[C---:B------:R-:W-:Y:S01]  /*0150*/  IMAD.IADD R2, R16.reuse, 0x1, R3 ;  /* 0x0000000110027824 */ /* 0x040fe200078e0203 */
[----:B------:R-:W-:Y:S01]  /*0160*/  MOV R8, 0x1d0 ;  /* 0x000001d000087802 */ /* 0x000fe20000000f00 */
[----:B------:R-:W-:Y:S01]  /*0170*/  IMAD R18, R21, R0, RZ ;  /* 0x0000000015127224 */ /* 0x000fe200078e02ff */
[----:B------:R-:W-:Y:S01]  /*0180*/  LOP3.LUT R0, R16, 0xffff, RZ, 0xc0, !PT ;  /* 0x0000ffff10007812 */ /* 0x000fe200078ec0ff */
[----:B------:R-:W-:Y:S01]  /*0190*/  IMAD.SHL.U32 R20, R22, 0x10, RZ ;  /* 0x0000001016147824 */ /* 0x000fe200078e00ff */
[----:B------:R-:W-:-:S04]  /*01a0*/  LOP3.LUT R2, R2, 0x1fff, RZ, 0x3c, !PT ;  /* 0x00001fff02027812 */ /* 0x000fc800078e3cff */
[----:B------:R-:W-:-:S07]  /*01b0*/  LOP3.LUT R2, R2, 0xffff, RZ, 0xc0, !PT ;  /* 0x0000ffff02027812 */ /* 0x000fce00078ec0ff */
[----:B------:R-:W-:Y:S05]  /*01c0*/  CALL.REL.NOINC `($__internal_0_$__cuda_sm20_div_u16) ;  /* 0x0000004c000c7944 */ /* 0x000fea0003c00000 */
[----:B------:R-:W-:Y:S01]  /*01d0*/  LOP3.LUT R2, R0, 0x3, RZ, 0xc0, !PT ;  /* 0x0000000300027812 */ /* 0x000fe200078ec0ff */
[----:B------:R-:W-:Y:S01]  /*01e0*/  IMAD.MOV.U32 R17, RZ, RZ, RZ ;  /* 0x000000ffff117224 */ /* 0x000fe200078e00ff */
[----:B------:R-:W-:Y:S01]  /*01f0*/  CS2R R4, SRZ ;  /* 0x0000000000047805 */ /* 0x000fe2000001ff00 */
[----:B------:R-:W-:-:S07]  /*0200*/  IMAD.MOV.U32 R6, RZ, RZ, RZ ;  /* 0x000000ffff067224 */ /* 0x000fce00078e00ff */
.L_x_52:
[----:B------:R-:W-:Y:S01]  /*0210*/  ISETP.NE.AND P0, PT, R2, 0x2, PT ;  /* 0x000000020200780c */ /* 0x000fe20003f05270 */
[----:B------:R-:W-:Y:S01]  /*0220*/  BSSY.RECONVERGENT B0, `(.L_x_12) ;  /* 0x0000034000007945 */ /* 0x000fe20003800200 */
[----:B------:R-:W-:Y:S02]  /*0230*/  IMAD.SHL.U32 R26, R17, 0x200, RZ ;  /* 0x00000200111a7824 */ /* 0x000fe400078e00ff */
[----:B------:R-:W-:-:S09]  /*0240*/  IMAD.MOV.U32 R27, RZ, RZ, R3 ;  /* 0x000000ffff1b7224 */ /* 0x000fd200078e0003 */
[----:B------:R-:W-:Y:S05]  /*0250*/  @!P0 BRA `(.L_x_13) ;  /* 0x0000000000c08947 */ /* 0x000fea0003800000 */
[----:B------:R-:W0:Y:S01]  /*0260*/  LDC R0, c[0x0][0x380] ;  /* 0x0000e000ff007b82 */ /* 0x000e220000000800 */
[--C-:B------:R-:W-:Y:S01]  /*0270*/  LOP3.LUT R10, R20, 0xf, R3.reuse, 0xf8, !PT ;  /* 0x0000000f140a7812 */ /* 0x100fe200078ef803 */
[----:B------:R-:W-:Y:S01]  /*0280*/  UMOV UR4, 0x400 ;  /* 0x0000040000047882 */ /* 0x000fe20000000000 */
[----:B------:R-:W-:Y:S01]  /*0290*/  LEA.HI R13, R3, R26, RZ, 0x1c ;  /* 0x0000001a030d7211 */ /* 0x000fe200078fe0ff */
[----:B------:R-:W-:Y:S01]  /*02a0*/  BSSY.RECONVERGENT B1, `(.L_x_14) ;  /* 0x000000e000017945 */ /* 0x000fe20003800200 */
[----:B------:R-:W-:Y:S01]  /*02b0*/  ISETP.NE.AND P1, PT, R2, 0x3, PT ;  /* 0x000000030200780c */ /* 0x000fe20003f25270 */
[----:B------:R-:W-:Y:S01]  /*02c0*/  IMAD.IADD R27, R16, 0x1, R3 ;  /* 0x00000001101b7824 */ /* 0x000fe200078e0203 */
[----:B------:R-:W-:Y:S01]  /*02d0*/  VIMNMX R9, PT, PT, R10, R13, !PT ;  /* 0x0000000d0a097248 */ /* 0x000fe20007fe0100 */
[----:B------:R-:W1:Y:S03]  /*02e0*/  S2UR UR5, SR_CgaCtaId ;  /* 0x00000000000579c3 */ /* 0x000e660000008800 */
[----:B0-----:R-:W-:Y:S01]  /*02f0*/  ISETP.GE.AND P0, PT, R9, R0, PT ;  /* 0x000000000900720c */ /* 0x001fe20003f06270 */
[----:B-1----:R-:W-:-:S06]  /*0300*/  ULEA UR4, UR5, UR4, 0x18 ;  /* 0x0000000405047291 */ /* 0x002fcc000f8ec0ff */
[----:B------:R-:W-:-:S06]  /*0310*/  LEA R11, R3, UR4, 0x1 ;  /* 0x00000004030b7c11 */ /* 0x000fcc000f8e08ff */
[----:B------:R-:W-:Y:S05]  /*0320*/  @P0 BRA `(.L_x_15) ;  /* 0x0000000000140947 */ /* 0x000fea0003800000 */
[----:B------:R-:W0:Y:S01]  /*0330*/  LDC.64 R8, c[0x0][0x390] ;  /* 0x0000e400ff087b82 */ /* 0x000e220000000a00 */
[----:B------:R-:W-:-:S04]  /*0340*/  IMAD R13, R13, R0, R10 ;  /* 0x000000000d0d7224 */ /* 0x000fc800078e020a */
[----:B0-----:R-:W-:-:S06]  /*0350*/  IMAD.WIDE R8, R13, 0x2, R8 ;  /* 0x000000020d087825 */ /* 0x001fcc00078e0208 */
[----:B------:R-:W2:Y:S04]  /*0360*/  LDG.E.U16 R8, desc[UR6][R8.64] ;  /* 0x0000000608087981 */ /* 0x000ea8000c1e1500 */
[----:B--2---:R0:W-:Y:S02]  /*0370*/  STS.U16 [R11], R8 ;  /* 0x000000080b007388 */ /* 0x0041e40000000400 */
.L_x_15:
[----:B------:R-:W-:Y:S05]  /*0380*/  BSYNC.RECONVERGENT B1 ;  /* 0x0000000000017941 */ /* 0x000fea0003800200 */
.L_x_14:
[----:B------:R-:W-:Y:S05]  /*0390*/  @!P1 BRA `(.L_x_13) ;  /* 0x0000000000709947 */ /* 0x000fea0003800000 */
[----:B------:R-:W-:Y:S01]  /*03a0*/  LOP3.LUT R10, R20, 0xf, R27, 0xf8, !PT ;  /* 0x0000000f140a7812 */ /* 0x000fe200078ef81b */
[----:B------:R-:W-:Y:S01]  /*03b0*/  BSSY.RECONVERGENT B1, `(.L_x_16) ;  /* 0x000000d000017945 */ /* 0x000fe20003800200 */
[C---:B------:R-:W-:Y:S01]  /*03c0*/  LEA.HI R13, R27.reuse, R26, RZ, 0x1c ;  /* 0x0000001a1b0d7211 */ /* 0x040fe200078fe0ff */
[----:B------:R-:W-:Y:S01]  /*03d0*/  IMAD.IADD R27, R27, 0x1, R16 ;  /* 0x000000011b1b7824 */ /* 0x000fe200078e0210 */
[----:B------:R-:W-:Y:S01]  /*03e0*/  ISETP.NE.AND P1, PT, R2, RZ, PT ;  /* 0x000000ff0200720c */ /* 0x000fe20003f25270 */
[----:B0-----:R-:W-:Y:S01]  /*03f0*/  IMAD R11, R16, 0x2, R11 ;  /* 0x00000002100b7824 */ /* 0x001fe200078e020b */
[----:B------:R-:W-:-:S04]  /*0400*/  VIMNMX R9, PT, PT, R10, R13, !PT ;  /* 0x0000000d0a097248 */ /* 0x000fc80007fe0100 */
[----:B------:R-:W-:-:S13]  /*0410*/  ISETP.GE.AND P0, PT, R9, R0, PT ;  /* 0x000000000900720c */ /* 0x000fda0003f06270 */
[----:B------:R-:W-:Y:S05]  /*0420*/  @P0 BRA `(.L_x_17) ;  /* 0x0000000000140947 */ /* 0x000fea0003800000 */
[----:B------:R-:W0:Y:S01]  /*0430*/  LDC.64 R8, c[0x0][0x390] ;  /* 0x0000e400ff087b82 */ /* 0x000e220000000a00 */
[----:B------:R-:W-:-:S04]  /*0440*/  IMAD R13, R13, R0, R10 ;  /* 0x000000000d0d7224 */ /* 0x000fc800078e020a */
[----:B0-----:R-:W-:-:S06]  /*0450*/  IMAD.WIDE R8, R13, 0x2, R8 ;  /* 0x000000020d087825 */ /* 0x001fcc00078e0208 */
[----:B------:R-:W2:Y:S04]  /*0460*/  LDG.E.U16 R8, desc[UR6][R8.64] ;  /* 0x0000000608087981 */ /* 0x000ea8000c1e1500 */
[----:B--2---:R0:W-:Y:S02]  /*0470*/  STS.U16 [R11], R8 ;  /* 0x000000080b007388 */ /* 0x0041e40000000400 */
.L_x_17:
[----:B------:R-:W-:Y:S05]  /*0480*/  BSYNC.RECONVERGENT B1 ;  /* 0x0000000000017941 */ /* 0x000fea0003800200 */
.L_x_16:
[----:B------:R-:W-:Y:S05]  /*0490*/  @!P1 BRA `(.L_x_13) ;  /* 0x0000000000309947 */ /* 0x000fea0003800000 */
[----:B------:R-:W-:Y:S02]  /*04a0*/  LOP3.LUT R10, R20, 0xf, R27, 0xf8, !PT ;  /* 0x0000000f140a7812 */ /* 0x000fe400078ef81b */
[C---:B------:R-:W-:Y:S01]  /*04b0*/  LEA.HI R13, R27.reuse, R26, RZ, 0x1c ;  /* 0x0000001a1b0d7211 */ /* 0x040fe200078fe0ff */
[----:B------:R-:W-:-:S03]  /*04c0*/  IMAD.IADD R27, R27, 0x1, R16 ;  /* 0x000000011b1b7824 */ /* 0x000fc600078e0210 */
[----:B------:R-:W-:-:S04]  /*04d0*/  VIMNMX R9, PT, PT, R10, R13, !PT ;  /* 0x0000000d0a097248 */ /* 0x000fc80007fe0100 */
[----:B------:R-:W-:-:S13]  /*04e0*/  ISETP.GE.AND P0, PT, R9, R0, PT ;  /* 0x000000000900720c */ /* 0x000fda0003f06270 */
[----:B------:R-:W-:Y:S05]  /*04f0*/  @P0 BRA `(.L_x_13) ;  /* 0x0000000000180947 */ /* 0x000fea0003800000 */
[----:B0-----:R-:W0:Y:S01]  /*0500*/  LDC.64 R8, c[0x0][0x390] ;  /* 0x0000e400ff087b82 */ /* 0x001e220000000a00 */
[----:B------:R-:W-:-:S04]  /*0510*/  IMAD R13, R13, R0, R10 ;  /* 0x000000000d0d7224 */ /* 0x000fc800078e020a */
[----:B0-----:R-:W-:-:S06]  /*0520*/  IMAD.WIDE R8, R13, 0x2, R8 ;  /* 0x000000020d087825 */ /* 0x001fcc00078e0208 */
[----:B------:R-:W2:Y:S01]  /*0530*/  LDG.E.U16 R8, desc[UR6][R8.64] ;  /* 0x0000000608087981 */ /* 0x000ea2000c1e1500 */
[----:B------:R-:W-:-:S05]  /*0540*/  IMAD R11, R16, 0x2, R11 ;  /* 0x00000002100b7824 */ /* 0x000fca00078e020b */
[----:B--2---:R1:W-:Y:S02]  /*0550*/  STS.U16 [R11], R8 ;  /* 0x000000080b007388 */ /* 0x0043e40000000400 */
.L_x_13:
[----:B------:R-:W-:Y:S05]  /*0560*/  BSYNC.RECONVERGENT B0 ;  /* 0x0000000000007941 */ /* 0x000fea0003800200 */
.L_x_12:
[----:B------:R-:W2:Y:S01]  /*0570*/  S2UR UR5, SR_CgaCtaId ;  /* 0x00000000000579c3 */ /* 0x000ea20000008800 */
[----:B------:R-:W-:Y:S01]  /*0580*/  UMOV UR4, 0x400 ;  /* 0x0000040000047882 */ /* 0x000fe20000000000 */
[----:B------:R-:W-:Y:S01]  /*0590*/  BSSY.RECONVERGENT B0, `(.L_x_18) ;  /* 0x0000043000007945 */ /* 0x000fe20003800200 */
[--C-:B------:R-:W-:Y:S01]  /*05a0*/  IMAD R25, R16, 0x2, R27.reuse ;  /* 0x0000000210197824 */ /* 0x100fe200078e021b */
[----:B------:R-:W3:Y:S01]  /*05b0*/  LDCU UR8, c[0x0][0x380] ;  /* 0x00007000ff0877ac */ /* 0x000ee20008000800 */
[--C-:B------:R-:W-:Y:S02]  /*05c0*/  IMAD.MOV.U32 R10, RZ, RZ, R27.reuse ;  /* 0x000000ffff0a7224 */ /* 0x100fe400078e001b */
[--C-:B------:R-:W-:Y:S02]  /*05d0*/  IMAD.MOV.U32 R12, RZ, RZ, R27.reuse ;  /* 0x000000ffff0c7224 */ /* 0x100fe400078e001b */
[--C-:B------:R-:W-:Y:S02]  /*05e0*/  IMAD.MOV.U32 R14, RZ, RZ, R27.reuse ;  /* 0x000000ffff0e7224 */ /* 0x100fe400078e001b */
[----:B------:R-:W-:-:S02]  /*05f0*/  IMAD.MOV.U32 R15, RZ, RZ, R27 ;  /* 0x000000ffff0f7224 */ /* 0x000fc400078e001b */
[----:B------:R-:W-:Y:S02]  /*0600*/  IMAD R13, R16, 0x3, R27 ;  /* 0x00000003100d7824 */ /* 0x000fe400078e021b */
[----:B01----:R-:W-:Y:S01]  /*0610*/  IMAD.IADD R11, R27, 0x1, R16 ;  /* 0x000000011b0b7824 */ /* 0x003fe200078e0210 */
[----:B--2---:R-:W-:-:S06]  /*0620*/  ULEA UR4, UR5, UR4, 0x18 ;  /* 0x0000000405047291 */ /* 0x004fcc000f8ec0ff */
[----:B---3--:R-:W-:-:S07]  /*0630*/  IMAD.U32 R23, RZ, RZ, UR4 ;  /* 0x00000004ff177e24 */ /* 0x008fce000f8e00ff */
.L_x_19:
[C---:B------:R-:W-:Y:S01]  /*0640*/  LOP3.LUT R9, R27.reuse, 0xf, RZ, 0xc0, !PT ;  /* 0x0000000f1b097812 */ /* 0x040fe200078ec0ff */
[----:B------:R-:W-:Y:S01]  /*0650*/  IMAD.U32 R0, RZ, RZ, UR8 ;  /* 0x00000008ff007e24 */ /* 0x000fe2000f8e00ff */
[----:B------:R-:W-:-:S03]  /*0660*/  LEA.HI R29, R27, R26, RZ, 0x1c ;  /* 0x0000001a1b1d7211 */ /* 0x000fc600078fe0ff */
[----:B------:R-:W-:-:S05]  /*0670*/  IMAD.IADD R8, R20, 0x1, R9 ;  /* 0x0000000114087824 */ /* 0x000fca00078e0209 */
[----:B------:R-:W-:-:S04]  /*0680*/  VIMNMX R9, PT, PT, R29, R8, !PT ;  /* 0x000000081d097248 */ /* 0x000fc80007fe0100 */
[----:B------:R-:W-:-:S13]  /*0690*/  ISETP.GE.AND P0, PT, R9, R0, PT ;  /* 0x000000000900720c */ /* 0x000fda0003f06270 */
[----:B------:R-:W-:Y:S02]  /*06a0*/  @!P0 IMAD R29, R29, R0, R8 ;  /* 0x000000001d1d8224 */ /* 0x000fe400078e0208 */
[----:B------:R-:W0:Y:S02]  /*06b0*/  @!P0 LDC.64 R8, c[0x0][0x390] ;  /* 0x0000e400ff088b82 */ /* 0x000e240000000a00 */
[----:B0-----:R-:W-:-:S06]  /*06c0*/  @!P0 IMAD.WIDE R8, R29, 0x2, R8 ;  /* 0x000000021d088825 */ /* 0x001fcc00078e0208 */
[----:B------:R0:W2:Y:S01]  /*06d0*/  @!P0 LDG.E.U16 R9, desc[UR6][R8.64] ;  /* 0x0000000608098981 */ /* 0x0000a2000c1e1500 */
[----:B------:R-:W-:Y:S01]  /*06e0*/  LOP3.LUT R29, R11, 0xf, RZ, 0xc0, !PT ;  /* 0x0000000f0b1d7812 */ /* 0x000fe200078ec0ff */
[----:B------:R-:W-:Y:S01]  /*06f0*/  @!P0 IMAD R24, R15, 0x2, R23 ;  /* 0x000000020f188824 */ /* 0x000fe200078e0217 */
[----:B------:R-:W-:-:S03]  /*0700*/  LEA.HI R28, R11, R26, RZ, 0x1c ;  /* 0x0000001a0b1c7211 */ /* 0x000fc600078fe0ff */
[----:B0-----:R-:W-:-:S05]  /*0710*/  IMAD.IADD R8, R20, 0x1, R29 ;  /* 0x0000000114087824 */ /* 0x001fca00078e021d */
[----:B------:R-:W-:Y:S01]  /*0720*/  VIMNMX R29, PT, PT, R28, R8, !PT ;  /* 0x000000081c1d7248 */ /* 0x000fe20007fe0100 */
[----:B--2---:R0:W-:Y:S03]  /*0730*/  @!P0 STS.U16 [R24], R9 ;  /* 0x0000000918008388 */ /* 0x0041e60000000400 */
[----:B------:R-:W-:-:S13]  /*0740*/  ISETP.GE.AND P0, PT, R29, R0, PT ;  /* 0x000000001d00720c */ /* 0x000fda0003f06270 */
[----:B------:R-:W-:Y:S02]  /*0750*/  @!P0 IMAD R29, R28, R0, R8 ;  /* 0x000000001c1d8224 */ /* 0x000fe400078e0208 */
[----:B0-----:R-:W0:Y:S02]  /*0760*/  @!P0 LDC.64 R8, c[0x0][0x390] ;  /* 0x0000e400ff088b82 */ /* 0x001e240000000a00 */
[----:B0-----:R-:W-:-:S06]  /*0770*/  @!P0 IMAD.WIDE R28, R29, 0x2, R8 ;  /* 0x000000021d1c8825 */ /* 0x001fcc00078e0208 */
[----:B------:R0:W2:Y:S01]  /*0780*/  @!P0 LDG.E.U16 R29, desc[UR6][R28.64] ;  /* 0x000000061c1d8981 */ /* 0x0000a2000c1e1500 */
[----:B------:R-:W-:Y:S01]  /*0790*/  LOP3.LUT R9, R25, 0xf, RZ, 0xc0, !PT ;  /* 0x0000000f19097812 */ /* 0x000fe200078ec0ff */
[----:B------:R-:W-:-:S04]  /*07a0*/  @!P0 IMAD R8, R16, 0x2, R23 ;  /* 0x0000000210088824 */ /* 0x000fc800078e0217 */
[----:B------:R-:W-:Y:S01]  /*07b0*/  @!P0 IMAD R24, R14, 0x2, R8 ;  /* 0x000000020e188824 */ /* 0x000fe200078e0208 */
[----:B------:R-:W-:Y:S01]  /*07c0*/  LEA.HI R8, R25, R26, RZ, 0x1c ;  /* 0x0000001a19087211 */ /* 0x000fe200078fe0ff */
[----:B0-----:R-:W-:-:S05]  /*07d0*/  IMAD.IADD R28, R20, 0x1, R9 ;  /* 0x00000001141c7824 */ /* 0x001fca00078e0209 */
[----:B------:R-:W-:Y:S01]  /*07e0*/  VIMNMX R9, PT, PT, R8, R28, !PT ;  /* 0x0000001c08097248 */ /* 0x000fe20007fe0100 */
[----:B--2---:R0:W-:Y:S03]  /*07f0*/  @!P0 STS.U16 [R24], R29 ;  /* 0x0000001d18008388 */ /* 0x0041e60000000400 */
[----:B------:R-:W-:-:S13]  /*0800*/  ISETP.GE.AND P0, PT, R9, R0, PT ;  /* 0x000000000900720c */ /* 0x000fda0003f06270 */
[----:B------:R-:W-:Y:S02]  /*0810*/  @!P0 IMAD R28, R8, R0, R28 ;  /* 0x00000000081c8224 */ /* 0x000fe400078e021c */
[----:B------:R-:W0:Y:S02]  /*0820*/  @!P0 LDC.64 R8, c[0x0][0x390] ;  /* 0x0000e400ff088b82 */ /* 0x000e240000000a00 */
[----:B0-----:R-:W-:-:S06]  /*0830*/  @!P0 IMAD.WIDE R28, R28, 0x2, R8 ;  /* 0x000000021c1c8825 */ /* 0x001fcc00078e0208 */
[----:B------:R0:W2:Y:S01]  /*0840*/  @!P0 LDG.E.U16 R28, desc[UR6][R28.64] ;  /* 0x000000061c1c8981 */ /* 0x0000a2000c1e1500 */
[----:B------:R-:W-:Y:S01]  /*0850*/  @!P0 IMAD R9, R16, 0x4, R23 ;  /* 0x0000000410098824 */ /* 0x000fe200078e0217 */
[----:B------:R-:W-:-:S03]  /*0860*/  LEA.HI R8, R13, R26, RZ, 0x1c ;  /* 0x0000001a0d087211 */ /* 0x000fc600078fe0ff */
[----:B------:R-:W-:Y:S01]  /*0870*/  @!P0 IMAD R24, R12, 0x2, R9 ;  /* 0x000000020c188824 */ /* 0x000fe200078e0209 */
[----:B------:R-:W-:-:S05]  /*0880*/  LOP3.LUT R9, R13, 0xf, RZ, 0xc0, !PT ;  /* 0x0000000f0d097812 */ /* 0x000fca00078ec0ff */
[----:B0-----:R-:W-:-:S05]  /*0890*/  IMAD.IADD R29, R20, 0x1, R9 ;  /* 0x00000001141d7824 */ /* 0x001fca00078e0209 */
[----:B------:R-:W-:Y:S01]  /*08a0*/  VIMNMX R9, PT, PT, R8, R29, !PT ;  /* 0x0000001d08097248 */ /* 0x000fe20007fe0100 */
[----:B--2---:R0:W-:Y:S03]  /*08b0*/  @!P0 STS.U16 [R24], R28 ;  /* 0x0000001c18008388 */ /* 0x0041e60000000400 */
[----:B------:R-:W-:-:S13]  /*08c0*/  ISETP.GE.AND P0, PT, R9, R0, PT ;  /* 0x000000000900720c */ /* 0x000fda0003f06270 */
[----:B------:R-:W-:Y:S02]  /*08d0*/  @!P0 IMAD R29, R8, R0, R29 ;  /* 0x00000000081d8224 */ /* 0x000fe400078e021d */
[----:B------:R-:W1:Y:S02]  /*08e0*/  @!P0 LDC.64 R8, c[0x0][0x390] ;  /* 0x0000e400ff088b82 */ /* 0x000e640000000a00 */
[----:B-1----:R-:W-:-:S06]  /*08f0*/  @!P0 IMAD.WIDE R8, R29, 0x2, R8 ;  /* 0x000000021d088825 */ /* 0x002fcc00078e0208 */
[----:B------:R-:W2:Y:S01]  /*0900*/  @!P0 LDG.E.U16 R8, desc[UR6][R8.64] ;  /* 0x0000000608088981 */ /* 0x000ea2000c1e1500 */
[C---:B------:R-:W-:Y:S01]  /*0910*/  @!P0 IMAD R29, R16.reuse, 0x6, R23 ;  /* 0x00000006101d8824 */ /* 0x040fe200078e0217 */
[C-C-:B------:R-:W-:Y:S01]  /*0920*/  IADD3 R27, PT, PT, R16.reuse, R27, R16.reuse ;  /* 0x0000001b101b7210 */ /* 0x140fe20007ffe010 */
[----:B------:R-:W-:Y:S02]  /*0930*/  IMAD R11, R16, 0x4, R11 ;  /* 0x00000004100b7824 */ /* 0x000fe400078e020b */
[----:B------:R-:W-:Y:S01]  /*0940*/  @!P0 IMAD R29, R10, 0x2, R29 ;  /* 0x000000020a1d8824 */ /* 0x000fe200078e021d */
[C---:B------:R-:W-:Y:S01]  /*0950*/  IADD3 R27, PT, PT, R16.reuse, R27, R16 ;  /* 0x0000001b101b7210 */ /* 0x040fe20007ffe010 */
[C---:B------:R-:W-:Y:S02]  /*0960*/  IMAD R25, R16.reuse, 0x4, R25 ;  /* 0x0000000410197824 */ /* 0x040fe400078e0219 */
[C---:B------:R-:W-:Y:S02]  /*0970*/  IMAD R13, R16.reuse, 0x4, R13 ;  /* 0x00000004100d7824 */ /* 0x040fe400078e020d */
[----:B------:R-:W-:Y:S01]  /*0980*/  IMAD R23, R16, 0x8, R23 ;  /* 0x0000000810177824 */ /* 0x000fe200078e0217 */
[----:B--2---:R0:W-:Y:S01]  /*0990*/  @!P0 STS.U16 [R29], R8 ;  /* 0x000000081d008388 */ /* 0x0041e20000000400 */
[----:B------:R-:W-:-:S13]  /*09a0*/  ISETP.GE.U32.AND P0, PT, R27, 0x2000, PT ;  /* 0x000020001b00780c */ /* 0x000fda0003f06070 */
[----:B0-----:R-:W-:Y:S05]  /*09b0*/  @!P0 BRA `(.L_x_19) ;  /* 0xfffffffc00208947 */ /* 0x001fea000383ffff */
[----:B------:R-:W-:Y:S05]  /*09c0*/  BSYNC.RECONVERGENT B0 ;  /* 0x0000000000007941 */ /* 0x000fea0003800200 */
.L_x_18:
[----:B------:R-:W0:Y:S01]  /*09d0*/  LDCU.64 UR4, c[0x0][0x388] ;  /* 0x00007100ff0477ac */ /* 0x000e220008000a00 */
[-C--:B------:R-:W-:Y:S01]  /*09e0*/  VIMNMX R9, PT, PT, R21, R26.reuse, !PT ;  /* 0x0000001a15097248 */ /* 0x080fe20007fe0100 */
[----:B------:R-:W-:Y:S01]  /*09f0*/  BAR.SYNC.DEFER_BLOCKING 0x0 ;  /* 0x0000000000007b1d */ /* 0x000fe20000010000 */
[----:B------:R-:W-:Y:S02]  /*0a00*/  IADD3 R23, P3, PT, R18, R26, RZ ;  /* 0x0000001a12177210 */ /* 0x000fe40007f7e0ff */
[----:B------:R-:W-:Y:S02]  /*0a10*/  ISETP.GE.AND P6, PT, R9, R0, PT ;  /* 0x000000000900720c */ /* 0x000fe40003fc6270 */
[C-C-:B------:R-:W-:Y:S02]  /*0a20*/  VIADDMNMX R11, R26.reuse, 0x10, R21.reuse, !PT ;  /* 0x000000101a0b7846 */ /* 0x140fe40007800115 */
[C-C-:B------:R-:W-:Y:S02]  /*0a30*/  VIADDMNMX R13, R26.reuse, 0x20, R21.reuse, !PT ;  /* 0x000000201a0d7846 */ /* 0x140fe40007800115 */
[----:B------:R-:W-:-:S02]  /*0a40*/  VIADDMNMX R9, R26, 0x30, R21, !PT ;  /* 0x000000301a097846 */ /* 0x000fc40007800115 */
[C---:B------:R-:W-:Y:S02]  /*0a50*/  LEA.HI.X.SX32 R8, R26.reuse, RZ, 0x1, P3 ;  /* 0x000000ff1a087211 */ /* 0x040fe400018f0eff */
[-C--:B------:R-:W-:Y:S02]  /*0a60*/  ISETP.GE.AND P1, PT, R11, R0.reuse, PT ;  /* 0x000000000b00720c */ /* 0x080fe40003f26270 */
[-C--:B------:R-:W-:Y:S02]  /*0a70*/  ISETP.GE.AND P2, PT, R13, R0.reuse, PT ;  /* 0x000000000d00720c */ /* 0x080fe40003f46270 */
[----:B0-----:R-:W-:Y:S02]  /*0a80*/  LEA R24, P5, R23, UR4, 0x1 ;  /* 0x0000000417187c11 */ /* 0x001fe4000f8a08ff */
[----:B------:R-:W-:Y:S02]  /*0a90*/  ISETP.GE.AND P0, PT, R9, R0, PT ;  /* 0x000000000900720c */ /* 0x000fe40003f06270 */
[----:B------:R-:W-:-:S02]  /*0aa0*/  VIADDMNMX R9, R26, 0x40, R21, !PT ;  /* 0x000000401a097846 */ /* 0x000fc40007800115 */
[C-C-:B------:R-:W-:Y:S02]  /*0ab0*/  VIADDMNMX R11, R26.reuse, 0x50, R21.reuse, !PT ;  /* 0x000000501a0b7846 */ /* 0x140fe40007800115 */
[----:B------:R-:W-:Y:S02]  /*0ac0*/  VIADDMNMX R13, R26, 0x60, R21, !PT ;  /* 0x000000601a0d7846 */ /* 0x000fe40007800115 */
[----:B------:R-:W-:Y:S02]  /*0ad0*/  LEA.HI.X R23, R23, UR5, R8, 0x1, P5 ;  /* 0x0000000517177c11 */ /* 0x000fe4000a8f0c08 */
[-C--:B------:R-:W-:Y:S02]  /*0ae0*/  ISETP.GE.AND P3, PT, R9, R0.reuse, PT ;  /* 0x000000000900720c */ /* 0x080fe40003f66270 */
[-C--:B------:R-:W-:Y:S02]  /*0af0*/  ISETP.GE.AND P4, PT, R11, R0.reuse, PT ;  /* 0x000000000b00720c */ /* 0x080fe40003f86270 */
[----:B------:R-:W-:Y:S01]  /*0b00*/  ISETP.GE.AND P5, PT, R13, R0, PT ;  /* 0x000000000d00720c */ /* 0x000fe20003fa6270 */
[----:B------:R-:W-:-:S12]  /*0b10*/  @P6 BRA `(.L_x_20) ;  /* 0x0000000000746947 */ /* 0x000fd80003800000 */
[----:B------:R-:W0:Y:S01]  /*0b20*/  S2R R25, SR_LANEID ;  /* 0x0000000000197919 */ /* 0x000e220000000000 */
[----:B------:R-:W-:Y:S01]  /*0b30*/  SHF.R.U32.HI R10, RZ, 0x1, R0 ;  /* 0x00000001ff0a7819 */ /* 0x000fe20000011600 */
[----:B------:R-:W-:Y:S01]  /*0b40*/  IMAD.MOV.U32 R9, RZ, RZ, RZ ;  /* 0x000000ffff097224 */ /* 0x000fe200078e00ff */
[----:B0-----:R-:W-:Y:S02]  /*0b50*/  LOP3.LUT R8, R25, 0x3, RZ, 0xc0, !PT ;  /* 0x0000000319087812 */ /* 0x001fe400078ec0ff */
[----:B------:R-:W-:-:S05]  /*0b60*/  SHF.R.U32.HI R11, RZ, 0x2, R25 ;  /* 0x00000002ff0b7819 */ /* 0x000fca0000011619 */
[----:B------:R-:W-:-:S03]  /*0b70*/  IMAD.WIDE.U32 R8, R11, R10, R8 ;  /* 0x0000000a0b087225 */ /* 0x000fc600078e0008 */
[----:B------:R-:W-:-:S04]  /*0b80*/  LEA R14, P6, R8, R24, 0x2 ;  /* 0x00000018080e7211 */ /* 0x000fc800078c10ff */
[----:B------:R-:W-:-:S03]  /*0b90*/  LEA.HI.X R15, R8, R23, R9, 0x2, P6 ;  /* 0x00000017080f7211 */ /* 0x000fc600030f1409 */
[----:B------:R-:W-:Y:S02]  /*0ba0*/  IMAD.WIDE.U32 R12, R0, 0x10, R14 ;  /* 0x00000010000c7825 */ /* 0x000fe400078e000e */
[----:B------:R-:W2:Y:S04]  /*0bb0*/  LDG.E R8, desc[UR6][R14.64] ;  /* 0x000000060e087981 */ /* 0x000ea8000c1e1900 */
[----:B------:R-:W2:Y:S04]  /*0bc0*/  LDG.E R10, desc[UR6][R14.64+0x10] ;  /* 0x000010060e0a7981 */ /* 0x000ea8000c1e1900 */
[----:B------:R-:W2:Y:S04]  /*0bd0*/  LDG.E R9, desc[UR6][R12.64] ;  /* 0x000000060c097981 */ /* 0x000ea8000c1e1900 */
[----:B------:R0:W2:Y:S01]  /*0be0*/  LDG.E R11, desc[UR6][R12.64+0x10] ;  /* 0x000010060c0b7981 */ /* 0x0000a2000c1e1900 */
[----:B------:R-:W-:Y:S05]  /*0bf0*/  WARPSYNC.ALL ;  /* 0x0000000000007948 */ /* 0x000fea0003800000 */
[----:B------:R-:W1:Y:S01]  /*0c00*/  S2UR UR5, SR_CgaCtaId ;  /* 0x00000000000579c3 */ /* 0x000e620000008800 */
[----:B------:R-:W-:Y:S01]  /*0c10*/  SHF.R.U32.HI R27, RZ, 0x3, R25 ;  /* 0x00000003ff1b7819 */ /* 0x000fe20000011619 */
[----:B------:R-:W-:Y:S01]  /*0c20*/  UMOV UR4, 0x400 ;  /* 0x0000040000047882 */ /* 0x000fe20000000000 */
[----:B------:R-:W-:-:S02]  /*0c30*/  LOP3.LUT R28, R25, 0x7, RZ, 0xc0, !PT ;  /* 0x00000007191c7812 */ /* 0x000fc400078ec0ff */
[----:B------:R-:W-:Y:S01]  /*0c40*/  SHF.R.U32.HI R25, RZ, 0x4, R25 ;  /* 0x00000004ff197819 */ /* 0x000fe20000011619 */
[----:B------:R-:W-:-:S04]  /*0c50*/  IMAD.SHL.U32 R27, R27, 0x8, RZ ;  /* 0x000000081b1b7824 */ /* 0x000fc800078e00ff */
[----:B------:R-:W-:Y:S01]  /*0c60*/  IMAD.SHL.U32 R25, R25, 0x8, RZ ;  /* 0x0000000819197824 */ /* 0x000fe200078e00ff */
[----:B------:R-:W-:-:S05]  /*0c70*/  LOP3.LUT R28, R27, 0x8, R28, 0xe2, !PT ;  /* 0x000000081b1c7812 */ /* 0x000fca00078ee21c */
[----:B------:R-:W-:Y:S01]  /*0c80*/  IMAD R25, R28, 0x10, R25 ;  /* 0x000000101c197824 */ /* 0x000fe200078e0219 */
[----:B-1----:R-:W-:-:S06]  /*0c90*/  ULEA UR4, UR5, UR4, 0x18 ;  /* 0x0000000405047291 */ /* 0x002fcc000f8ec0ff */
[----:B0-----:R-:W-:-:S06]  /*0ca0*/  LEA R12, R25, UR4, 0x1 ;  /* 0x00000004190c7c11 */ /* 0x001fcc000f8e08ff */
[----:B------:R-:W2:Y:S02]  /*0cb0*/  LDSM.16.MT88.4 R12, [R12] ;  /* 0x000000000c0c783b */ /* 0x000ea40000004200 */
[C---:B--2---:R-:W-:Y:S08]  /*0cc0*/  HMMA.16816.F16 R4, R8.reuse, R12, R4 ;  /* 0x0000000c0804723c */ /* 0x044ff00000000804 */
[----:B------:R-:W-:-:S15]  /*0cd0*/  HMMA.16816.F16 R6, R8, R14, R6 ;  /* 0x0000000e0806723c */ /* 0x000fde0000000806 */
[----:B------:R-:W-:-:S05]  /*0ce0*/  NOP ;  /* 0x0000000000007918 */ /* 0x000fca0000000000 */
.L_x_20:
[----:B------:R-:W-:Y:S05]  /*0cf0*/  @P1 BRA `(.L_x_21) ;  /* 0x0000000000781947 */ /* 0x000fea0003800000 */
        /* <DEDUP_REMOVED lines=22> */
[----:B0-----:R-:W-:Y:S01]  /*0e60*/  IMAD R12, R28, 0x10, R25 ;  /* 0x000000101c0c7824 */ /* 0x001fe200078e0219 */
[----:B-1----:R-:W-:-:S04]  /*0e70*/  ULEA UR4, UR5, UR4, 0x18 ;  /* 0x0000000405047291 */ /* 0x002fc8000f8ec0ff */
[----:B------:R-:W-:-:S06]  /*0e80*/  UIADD3 UR4, UPT, UPT, UR4, 0x200, URZ ;  /* 0x0000020004047890 */ /* 0x000fcc000fffe0ff */
[----:B------:R-:W-:-:S06]  /*0e90*/  LEA R12, R12, UR4, 0x1 ;  /* 0x000000040c0c7c11 */ /* 0x000fcc000f8e08ff */
[----:B------:R-:W2:Y:S02]  /*0ea0*/  LDSM.16.MT88.4 R12, [R12] ;  /* 0x000000000c0c783b */ /* 0x000ea40000004200 */
[C---:B--2---:R-:W-:Y:S08]  /*0eb0*/  HMMA.16816.F16 R4, R8.reuse, R12, R4 ;  /* 0x0000000c0804723c */ /* 0x044ff00000000804 */
[----:B------:R-:W-:-:S15]  /*0ec0*/  HMMA.16816.F16 R6, R8, R14, R6 ;  /* 0x0000000e0806723c */ /* 0x000fde0000000806 */
[----:B------:R-:W-:-:S05]  /*0ed0*/  NOP ;  /* 0x0000000000007918 */ /* 0x000fca0000000000 */
.L_x_21:
        /* <DEDUP_REMOVED lines=31> */
.L_x_22:
        /* <DEDUP_REMOVED lines=31> */
.L_x_23:
[C-C-:B------:R-:W-:Y:S02]  /*12c0*/  VIADDMNMX R9, R26.reuse, 0x70, R21.reuse, !PT ;  /* 0x000000701a097846 */ /* 0x140fe40007800115 */
[C-C-:B------:R-:W-:Y:S02]  /*12d0*/  VIADDMNMX R11, R26.reuse, 0x80, R21.reuse, !PT ;  /* 0x000000801a0b7846 */ /* 0x140fe40007800115 */
[C-C-:B------:R-:W-:Y:S02]  /*12e0*/  VIADDMNMX R13, R26.reuse, 0x90, R21.reuse, !PT ;  /* 0x000000901a0d7846 */ /* 0x140fe40007800115 */
[----:B------:R-:W-:Y:S02]  /*12f0*/  VIADDMNMX R15, R26, 0xa0, R21, !PT ;  /* 0x000000a01a0f7846 */ /* 0x000fe40007800115 */
[-C--:B------:R-:W-:Y:S02]  /*1300*/  ISETP.GE.AND P6, PT, R9, R0.reuse, PT ;  /* 0x000000000900720c */ /* 0x080fe40003fc6270 */
[----:B------:R-:W-:-:S02]  /*1310*/  ISETP.GE.AND P0, PT, R11, R0, PT ;  /* 0x000000000b00720c */ /* 0x000fc40003f06270 */
        /* <DEDUP_REMOVED lines=33> */
.L_x_24:
        /* <DEDUP_REMOVED lines=31> */
.L_x_25:
        /* <DEDUP_REMOVED lines=31> */
.L_x_26:
        /* <DEDUP_REMOVED lines=31> */
.L_x_27:
        /* <DEDUP_REMOVED lines=39> */
.L_x_28:
        /* <DEDUP_REMOVED lines=31> */
.L_x_29:
        /* <DEDUP_REMOVED lines=31> */
.L_x_30:
        /* <DEDUP_REMOVED lines=31> */
.L_x_31:
        /* <DEDUP_REMOVED lines=39> */
.L_x_32:
        /* <DEDUP_REMOVED lines=31> */
.L_x_33:
        /* <DEDUP_REMOVED lines=31> */
.L_x_34:
        /* <DEDUP_REMOVED lines=31> */
.L_x_35:
        /* <DEDUP_REMOVED lines=39> */
.L_x_36:
        /* <DEDUP_REMOVED lines=31> */
.L_x_37:
        /* <DEDUP_REMOVED lines=31> */
.L_x_38:
        /* <DEDUP_REMOVED lines=31> */
.L_x_39:
        /* <DEDUP_REMOVED lines=39> */
.L_x_40:
        /* <DEDUP_REMOVED lines=31> */
.L_x_41:
        /* <DEDUP_REMOVED lines=31> */
.L_x_42:
        /* <DEDUP_REMOVED lines=31> */
.L_x_43:
[C-C-:B------:R-:W-:Y:S02]  /*3c00*/  VIADDMNMX R9, R26.reuse, 0x1b0, R21.reuse, !PT ;  /* 0x000001b01a097846 */ /* 0x140fe40007800115 */
[C-C-:B------:R-:W-:Y:S02]  /*3c10*/  VIADDMNMX R11, R26.reuse, 0x1c0, R21.reuse, !PT ;  /* 0x000001c01a0b7846 */ /* 0x140fe40007800115 */
[C-C-:B------:R-:W-:Y:S02]  /*3c20*/  VIADDMNMX R13, R26.reuse, 0x1d0, R21.reuse, !PT ;  /* 0x000001d01a0d7846 */ /* 0x140fe40007800115 */
[----:B------:R-:W-:Y:S02]  /*3c30*/  VIADDMNMX R15, R26, 0x1e0, R21, !PT ;  /* 0x000001e01a0f7846 */ /* 0x000fe40007800115 */
[-C--:B------:R-:W-:Y:S02]  /*3c40*/  ISETP.GE.AND P6, PT, R9, R0.reuse, PT ;  /* 0x000000000900720c */ /* 0x080fe40003fc6270 */
[----:B------:R-:W-:-:S02]  /*3c50*/  ISETP.GE.AND P5, PT, R11, R0, PT ;  /* 0x000000000b00720c */ /* 0x000fc40003fa6270 */
[-C--:B------:R-:W-:Y:S02]  /*3c60*/  ISETP.GE.AND P4, PT, R13, R0.reuse, PT ;  /* 0x000000000d00720c */ /* 0x080fe40003f86270 */
[----:B------:R-:W-:Y:S02]  /*3c70*/  ISETP.GE.AND P3, PT, R15, R0, PT ;  /* 0x000000000f00720c */ /* 0x000fe40003f66270 */
[----:B------:R-:W-:Y:S01]  /*3c80*/  VIADDMNMX R25, R26, 0x1f0, R21, !PT ;  /* 0x000001f01a197846 */ /* 0x000fe20007800115 */
[----:B------:R-:W-:Y:S10]  /*3c90*/  @P2 BRA `(.L_x_44) ;  /* 0x0000000000782947 */ /* 0x000ff40003800000 */
        /* <DEDUP_REMOVED lines=10> */
[----:B------:R0:W2:Y:S04]  /*3d40*/  LDG.E R10, desc[UR6][R14.64+0x310] ;  /* 0x000310060e0a7981 */ /* 0x0000a8000c1e1900 */
[----:B------:R-:W2:Y:S04]  /*3d50*/  LDG.E R9, desc[UR6][R12.64+0x300] ;  /* 0x000300060c097981 */ /* 0x000ea8000c1e1900 */
[----:B------:R1:W2:Y:S01]  /*3d60*/  LDG.E R11, desc[UR6][R12.64+0x310] ;  /* 0x000310060c0b7981 */ /* 0x0002a2000c1e1900 */
[----:B------:R-:W-:Y:S05]  /*3d70*/  WARPSYNC.ALL ;  /* 0x0000000000007948 */ /* 0x000fea0003800000 */
[----:B------:R-:W3:Y:S01]  /*3d80*/  S2UR UR5, SR_CgaCtaId ;  /* 0x00000000000579c3 */ /* 0x000ee20000008800 */
[----:B------:R-:W-:Y:S01]  /*3d90*/  SHF.R.U32.HI R27, RZ, 0x3, R26 ;  /* 0x00000003ff1b7819 */ /* 0x000fe2000001161a */
[----:B------:R-:W-:Y:S01]  /*3da0*/  UMOV UR4, 0x400 ;  /* 0x0000040000047882 */ /* 0x000fe20000000000 */
[----:B------:R-:W-:-:S02]  /*3db0*/  LOP3.LUT R28, R26, 0x7, RZ, 0xc0, !PT ;  /* 0x000000071a1c7812 */ /* 0x000fc400078ec0ff */
[----:B------:R-:W-:Y:S01]  /*3dc0*/  SHF.R.U32.HI R26, RZ, 0x4, R26 ;  /* 0x00000004ff1a7819 */ /* 0x000fe2000001161a */
[----:B------:R-:W-:-:S04]  /*3dd0*/  IMAD.SHL.U32 R27, R27, 0x8, RZ ;  /* 0x000000081b1b7824 */ /* 0x000fc800078e00ff */
[----:B------:R-:W-:Y:S01]  /*3de0*/  IMAD.SHL.U32 R26, R26, 0x8, RZ ;  /* 0x000000081a1a7824 */ /* 0x000fe200078e00ff */
[----:B0-----:R-:W-:-:S05]  /*3df0*/  LOP3.LUT R15, R27, 0x8, R28, 0xe2, !PT ;  /* 0x000000081b0f7812 */ /* 0x001fca00078ee21c */
[----:B-1----:R-:W-:Y:S01]  /*3e00*/  IMAD R12, R15, 0x10, R26 ;  /* 0x000000100f0c7824 */ /* 0x002fe200078e021a */
[----:B---3--:R-:W-:-:S04]  /*3e10*/  ULEA UR4, UR5, UR4, 0x18 ;  /* 0x0000000405047291 */ /* 0x008fc8000f8ec0ff */
[----:B------:R-:W-:-:S06]  /*3e20*/  UIADD3 UR4, UPT, UPT, UR4, 0x3000, URZ ;  /* 0x0000300004047890 */ /* 0x000fcc000fffe0ff */
[----:B------:R-:W-:-:S06]  /*3e30*/  LEA R12, R12, UR4, 0x1 ;  /* 0x000000040c0c7c11 */ /* 0x000fcc000f8e08ff */
[----:B------:R-:W2:Y:S02]  /*3e40*/  LDSM.16.MT88.4 R12, [R12] ;  /* 0x000000000c0c783b */ /* 0x000ea40000004200 */
[C---:B--2---:R-:W-:Y:S08]  /*3e50*/  HMMA.16816.F16 R4, R8.reuse, R12, R4 ;  /* 0x0000000c0804723c */ /* 0x044ff00000000804 */
[----:B------:R-:W-:-:S15]  /*3e60*/  HMMA.16816.F16 R6, R8, R14, R6 ;  /* 0x0000000e0806723c */ /* 0x000fde0000000806 */
[----:B------:R-:W-:-:S05]  /*3e70*/  NOP ;  /* 0x0000000000007918 */ /* 0x000fca0000000000 */
.L_x_44:
        /* <DEDUP_REMOVED lines=32> */
.L_x_45:
        /* <DEDUP_REMOVED lines=31> */
.L_x_46:
        /* <DEDUP_REMOVED lines=31> */
.L_x_47:
        /* <DEDUP_REMOVED lines=31> */
.L_x_48:
        /* <DEDUP_REMOVED lines=31> */
.L_x_49:
        /* <DEDUP_REMOVED lines=31> */
.L_x_50:
        /* <DEDUP_REMOVED lines=31> */
.L_x_51:
[----:B------:R-:W-:Y:S05]  /*4c20*/  WARPSYNC.ALL ;  /* 0x0000000000007948 */ /* 0x000fea0003800000 */
[----:B------:R-:W-:Y:S01]  /*4c30*/  VIADD R17, R17, 0x1 ;  /* 0x0000000111117836 */ /* 0x000fe20000000000 */
[----:B------:R-:W-:Y:S04]  /*4c40*/  BAR.SYNC.DEFER_BLOCKING 0x0 ;  /* 0x0000000000007b1d */ /* 0x000fe80000010000 */
[----:B------:R-:W-:-:S04]  /*4c50*/  I2FP.F32.U32 R8, R17 ;  /* 0x0000001100087245 */ /* 0x000fc80000201000 */
[----:B------:R-:W-:-:S13]  /*4c60*/  FSETP.GT.AND P0, PT, R19, R8, PT ;  /* 0x000000081300720b */ /* 0x000fda0003f04000 */
[----:B------:R-:W-:Y:S05]  /*4c70*/  @P0 BRA `(.L_x_52) ;  /* 0xffffffb400640947 */ /* 0x000fea000383ffff */
.L_x_11:
[----:B------:R-:W-:-:S05]  /*4c80*/  IMAD.SHL.U32 R10, R22, 0x10, RZ ;  /* 0x00000010160a7824 */ /* 0x000fca00078e00ff */
[----:B------:R-:W-:-:S04]  /*4c90*/  VIMNMX R3, PT, PT, R21, R10, !PT ;  /* 0x0000000a15037248 */ /* 0x000fc80007fe0100 */
[----:B------:R-:W-:-:S13]  /*4ca0*/  ISETP.GE.AND P0, PT, R3, R0, PT ;  /* 0x000000000300720c */ /* 0x000fda0003f06270 */
[----:B------:R-:W-:Y:S05]  /*4cb0*/  @P0 EXIT ;  /* 0x000000000000094d */ /* 0x000fea0003800000 */
[----:B------:R-:W0:Y:S01]  /*4cc0*/  S2R R3, SR_LANEID ;  /* 0x0000000000037919 */ /* 0x000e220000000000 */
[----:B------:R-:W1:Y:S01]  /*4cd0*/  LDCU.64 UR4, c[0x0][0x398] ;  /* 0x00007300ff0477ac */ /* 0x000e620008000a00 */
[----:B------:R-:W-:Y:S01]  /*4ce0*/  IMAD R21, R21, R0, RZ ;  /* 0x0000000015157224 */ /* 0x000fe200078e02ff */
[----:B------:R-:W-:-:S04]  /*4cf0*/  SHF.R.U32.HI R15, RZ, 0x1, R0 ;  /* 0x00000001ff0f7819 */ /* 0x000fc80000011600 */
[----:B------:R-:W-:-:S05]  /*4d00*/  IADD3 R10, P0, PT, R21, R10, RZ ;  /* 0x0000000a150a7210 */ /* 0x000fca0007f1e0ff */
[----:B------:R-:W-:Y:S01]  /*4d10*/  IMAD.X R13, RZ, RZ, RZ, P0 ;  /* 0x000000ffff0d7224 */ /* 0x000fe200000e06ff */
[----:B-1----:R-:W-:Y:S02]  /*4d20*/  LEA R11, P0, R10, UR4, 0x1 ;  /* 0x000000040a0b7c11 */ /* 0x002fe4000f8008ff */
[----:B0-----:R-:W-:Y:S02]  /*4d30*/  LOP3.LUT R2, R3, 0x3, RZ, 0xc0, !PT ;  /* 0x0000000303027812 */ /* 0x001fe400078ec0ff */
[----:B------:R-:W-:Y:S01]  /*4d40*/  SHF.R.U32.HI R9, RZ, 0x2, R3 ;  /* 0x00000002ff097819 */ /* 0x000fe20000011603 */
[----:B------:R-:W-:-:S04]  /*4d50*/  IMAD.MOV.U32 R3, RZ, RZ, RZ ;  /* 0x000000ffff037224 */ /* 0x000fc800078e00ff */
[----:B------:R-:W-:Y:S01]  /*4d60*/  IMAD.WIDE.U32 R8, R9, R15, R2 ;  /* 0x0000000f09087225 */ /* 0x000fe200078e0002 */
[----:B------:R-:W-:Y:S02]  /*4d70*/  LEA.HI.X R3, R10, UR5, R13, 0x1, P0 ;  /* 0x000000050a037c11 */ /* 0x000fe400080f0c0d */
        /* <DEDUP_REMOVED lines=8> */
        .weak           $__internal_0_$__cuda_sm20_div_u16
        .type           $__internal_0_$__cuda_sm20_div_u16,@function
        .size           $__internal_0_$__cuda_sm20_div_u16,(.L_x_74 - $__internal_0_$__cuda_sm20_div_u16)
$__internal_0_$__cuda_sm20_div_u16:
[----:B------:R-:W0:Y:S01]  /*4e00*/  I2F.U16 R4, R0 ;  /* 0x0000000000047306 */ /* 0x000e220000101000 */
[----:B------:R-:W-:Y:S01]  /*4e10*/  IMAD.MOV.U32 R5, RZ, RZ, 0x4b800000 ;  /* 0x4b800000ff057424 */ /* 0x000fe200078e00ff */
[----:B------:R-:W-:Y:S02]  /*4e20*/  I2FP.F32.U32.RZ R2, R2 ;  /* 0x0000000200027245 */ /* 0x000fe4000020d000 */
[C---:B0-----:R-:W-:Y:S02]  /*4e30*/  FSETP.GEU.AND P1, PT, |R4|.reuse, 1.175494350822287508e-38, PT ;  /* 0x008000000400780b */ /* 0x041fe40003f2e200 */
[----:B------:R-:W-:Y:S02]  /*4e40*/  FSETP.GT.AND P0, PT, |R4|, 8.50705917302346158658e+37, PT ;  /* 0x7e8000000400780b */ /* 0x000fe40003f04200 */
[----:B------:R-:W-:-:S04]  /*4e50*/  FSEL R5, R5, 1, !P1 ;  /* 0x3f80000005057808 */ /* 0x000fc80004800000 */
[----:B------:R-:W-:Y:S02]  /*4e60*/  FSEL R5, R5, 0.25, !P0 ;  /* 0x3e80000005057808 */ /* 0x000fe40004000000 */
[----:B------:R-:W-:-:S03]  /*4e70*/  ISETP.NE.U32.AND P0, PT, R0, RZ, PT ;  /* 0x000000ff0000720c */ /* 0x000fc60003f05070 */
[----:B------:R-:W-:Y:S01]  /*4e80*/  FMUL R6, R4, R5 ;  /* 0x0000000504067220 */ /* 0x000fe20000400000 */
[----:B------:R-:W-:-:S05]  /*4e90*/  IMAD.MOV.U32 R4, RZ, RZ, R8 ;  /* 0x000000ffff047224 */ /* 0x000fca00078e0008 */
[----:B------:R-:W0:Y:S02]  /*4ea0*/  MUFU.RCP R6, R6 ;  /* 0x0000000600067308 */ /* 0x000e240000001000 */
[----:B0-----:R-:W-:-:S04]  /*4eb0*/  FMUL R5, R5, R6 ;  /* 0x0000000605057220 */ /* 0x001fc80000400000 */
[----:B------:R-:W-:-:S04]  /*4ec0*/  VIADD R5, R5, 0x2 ;  /* 0x0000000205057836 */ /* 0x000fc80000000000 */
[----:B------:R-:W-:Y:S01]  /*4ed0*/  FMUL.RZ R2, R2, R5 ;  /* 0x0000000502027220 */ /* 0x000fe2000040c000 */
[----:B------:R-:W-:-:S05]  /*4ee0*/  IMAD.MOV.U32 R5, RZ, RZ, 0x0 ;  /* 0x00000000ff057424 */ /* 0x000fca00078e00ff */
[----:B------:R-:W0:Y:S02]  /*4ef0*/  F2I.U32.TRUNC.NTZ R2, R2 ;  /* 0x0000000200027305 */ /* 0x000e24000020f000 */
[----:B0-----:R-:W-:Y:S01]  /*4f00*/  LOP3.LUT R0, R2, 0xffff, RZ, 0xc0, !PT ;  /* 0x0000ffff02007812 */ /* 0x001fe200078ec0ff */
[----:B------:R-:W-:Y:S01]  /*4f10*/  @!P0 IMAD.MOV.U32 R0, RZ, RZ, -0x1 ;  /* 0xffffffffff008424 */ /* 0x000fe200078e00ff */
[----:B------:R-:W-:Y:S06]  /*4f20*/  RET.REL.NODEC R4 `(_Z23tensor_core_matmul_smemILi32ELi8EEviP6__halfS1_S1_) ;  /* 0xffffffb004347950 */ /* 0x000fec0003c3ffff */
.L_x_53:
        /* <DEDUP_REMOVED lines=13> */
.L_x_74:


//--------------------- .text._Z18tensor_core_matmuliP6__halfS0_S0_ --------------------------
	.section	.text._Z18tensor_core_matmuliP6__halfS0_S0_,"ax",@progbits
	.align	128
        .global         _Z18tensor_core_matmuliP6__halfS0_S0_
        .type           _Z18tensor_core_matmuliP6__halfS0_S0_,@function
        .size           _Z18tensor_core_matmuliP6__halfS0_S0_,(.L_x_77 - _Z18tensor_core_matmuliP6__halfS0_S0_)
        .other          _Z18tensor_core_matmuliP6__halfS0_S0_,@"STO_CUDA_ENTRY STV_DEFAULT"
_Z18tensor_core_matmuliP6__halfS0_S0_:
.text._Z18tensor_core_matmuliP6__halfS0_S0_:
[----:B------:R-:W-:Y:S01]  /*0000*/  LDC R1, c[0x0][0x37c] ;  /* 0x0000df00ff017b82 */ /* 0x000fe20000000800 */
[----:B------:R-:W0:Y:S01]  /*0010*/  LDCU UR8, c[0x0][0x380] ;  /* 0x00007000ff0877ac */ /* 0x000e220008000800 */
[----:B------:R-:W1:Y:S06]  /*0020*/  S2R R0, SR_TID.X ;  /* 0x0000000000007919 */ /* 0x000e6c0000002100 */
[----:B------:R-:W1:Y:S01]  /*0030*/  S2UR UR6, SR_CTAID.X ;  /* 0x00000000000679c3 */ /* 0x000e620000002500 */
[----:B------:R-:W-:Y:S01]  /*0040*/  CS2R R12, SRZ ;  /* 0x00000000000c7805 */ /* 0x000fe2000001ff00 */
[----:B------:R-:W2:Y:S01]  /*0050*/  LDCU.64 UR4, c[0x0][0x358] ;  /* 0x00006b00ff0477ac */ /* 0x000ea20008000a00 */
[----:B------:R-:W3:Y:S01]  /*0060*/  S2R R2, SR_TID.Y ;  /* 0x0000000000027919 */ /* 0x000ee20000002200 */
[----:B------:R-:W-:-:S04]  /*0070*/  CS2R R6, SRZ ;  /* 0x0000000000067805 */ /* 0x000fc8000001ff00 */
[----:B------:R-:W1:Y:S08]  /*0080*/  LDC R23, c[0x0][0x360] ;  /* 0x0000d800ff177b82 */ /* 0x000e700000000800 */
[----:B------:R-:W3:Y:S01]  /*0090*/  S2UR UR7, SR_CTAID.Y ;  /* 0x00000000000779c3 */ /* 0x000ee20000002600 */
[----:B0-----:R-:W-:-:S05]  /*00a0*/  IMAD.U32 R8, RZ, RZ, UR8 ;  /* 0x00000008ff087e24 */ /* 0x001fca000f8e00ff */
[----:B------:R-:W-:Y:S02]  /*00b0*/  ISETP.GE.AND P0, PT, R8, 0x1, PT ;  /* 0x000000010800780c */ /* 0x000fe40003f06270 */
[----:B------:R-:W3:Y:S01]  /*00c0*/  LDC R17, c[0x0][0x364] ;  /* 0x0000d900ff117b82 */ /* 0x000ee20000000800 */
[----:B-1----:R-:W-:-:S05]  /*00d0*/  IMAD R23, R23, UR6, R0 ;  /* 0x0000000617177c24 */ /* 0x002fca000f8e0200 */
[----:B------:R-:W-:Y:S01]  /*00e0*/  SHF.R.U32.HI R23, RZ, 0x5, R23 ;  /* 0x00000005ff177819 */ /* 0x000fe20000011617 */
[----:B---3--:R-:W-:-:S04]  /*00f0*/  IMAD R17, R17, UR7, R2 ;  /* 0x0000000711117c24 */ /* 0x008fc8000f8e0202 */
[----:B--2---:R-:W-:Y:S05]  /*0100*/  @!P0 BRA `(.L_x_54) ;  /* 0x0000000c00608947 */ /* 0x004fea0003800000 */
[C---:B------:R-:W-:Y:S01]  /*0110*/  ISETP.GE.U32.AND P1, PT, R8.reuse, 0x31, PT ;  /* 0x000000310800780c */ /* 0x040fe20003f26070 */
[----:B------:R-:W-:Y:S01]  /*0120*/  IMAD.SHL.U32 R5, R23, 0x10, RZ ;  /* 0x0000001017057824 */ /* 0x000fe200078e00ff */
[----:B------:R-:W0:Y:S01]  /*0130*/  LDCU UR9, c[0x0][0x380] ;  /* 0x00007000ff0977ac */ /* 0x000e220008000800 */
[----:B------:R-:W-:Y:S01]  /*0140*/  IMAD.SHL.U32 R16, R17, 0x10, RZ ;  /* 0x0000001011107824 */ /* 0x000fe200078e00ff */
[----:B------:R-:W-:Y:S01]  /*0150*/  CS2R R6, SRZ ;  /* 0x0000000000067805 */ /* 0x000fe2000001ff00 */
[----:B------:R-:W-:Y:S02]  /*0160*/  VIADD R0, R8, 0xffffffff ;  /* 0xffffffff08007836 */ /* 0x000fe40000000000 */
[----:B------:R-:W-:Y:S01]  /*0170*/  IMAD.MOV.U32 R12, RZ, RZ, RZ ;  /* 0x000000ffff0c7224 */ /* 0x000fe200078e00ff */
[C---:B------:R-:W-:Y:S01]  /*0180*/  VIMNMX.U32 R3, PT, PT, R5.reuse, R16, !PT ;  /* 0x0000001005037248 */ /* 0x040fe20007fe0000 */
[----:B------:R-:W-:Y:S01]  /*0190*/  IMAD R22, R5, R8, RZ ;  /* 0x0000000805167224 */ /* 0x000fe200078e02ff */
[----:B------:R-:W-:-:S02]  /*01a0*/  LEA.HI R0, R0, 0x1, RZ, 0x1c ;  /* 0x0000000100007811 */ /* 0x000fc400078fe0ff */
[----:B------:R-:W-:Y:S01]  /*01b0*/  ISETP.GE.U32.AND P0, PT, R3, R8, PT ;  /* 0x000000080300720c */ /* 0x000fe20003f06070 */
[----:B------:R-:W-:Y:S01]  /*01c0*/  IMAD.MOV.U32 R3, RZ, RZ, RZ ;  /* 0x000000ffff037224 */ /* 0x000fe200078e00ff */
[----:B------:R-:W-:Y:S01]  /*01d0*/  LOP3.LUT R4, R0, 0x3, RZ, 0xc0, !PT ;  /* 0x0000000300047812 */ /* 0x000fe200078ec0ff */
[----:B------:R-:W-:Y:S10]  /*01e0*/  @!P1 BRA `(.L_x_55) ;  /* 0x0000000800689947 */ /* 0x000ff40003800000 */
[----:B------:R-:W-:Y:S01]  /*01f0*/  LOP3.LUT R2, R0, 0x1ffffffc, RZ, 0xc0, !PT ;  /* 0x1ffffffc00027812 */ /* 0x000fe200078ec0ff */
[----:B------:R-:W-:Y:S01]  /*0200*/  BSSY.RECONVERGENT B0, `(.L_x_55) ;  /* 0x0000098000007945 */ /* 0x000fe20003800200 */
[C-C-:B------:R-:W-:Y:S01]  /*0210*/  IMAD R5, R8.reuse, 0x30, R16.reuse ;  /* 0x0000003008057824 */ /* 0x140fe200078e0210 */
[----:B------:R-:W-:Y:S01]  /*0220*/  MOV R3, RZ ;  /* 0x000000ff00037202 */ /* 0x000fe20000000f00 */
[C-C-:B------:R-:W-:Y:S01]  /*0230*/  IMAD R14, R8.reuse, 0x20, R16.reuse ;  /* 0x00000020080e7824 */ /* 0x140fe200078e0210 */
[----:B------:R-:W-:Y:S01]  /*0240*/  CS2R R6, SRZ ;  /* 0x0000000000067805 */ /* 0x000fe2000001ff00 */
[----:B------:R-:W-:Y:S01]  /*0250*/  IMAD R15, R8, 0x10, R16 ;  /* 0x00000010080f7824 */ /* 0x000fe200078e0210 */
[----:B------:R-:W1:Y:S01]  /*0260*/  LDCU UR8, c[0x0][0x380] ;  /* 0x00007000ff0877ac */ /* 0x000e620008000800 */
[----:B------:R-:W-:Y:S02]  /*0270*/  IMAD.MOV.U32 R0, RZ, RZ, R22 ;  /* 0x000000ffff007224 */ /* 0x000fe400078e0016 */
[----:B------:R-:W-:-:S02]  /*0280*/  IMAD.MOV.U32 R12, RZ, RZ, RZ ;  /* 0x000000ffff0c7224 */ /* 0x000fc400078e00ff */
[----:B------:R-:W-:-:S07]  /*0290*/  IMAD.MOV R2, RZ, RZ, -R2 ;  /* 0x000000ffff027224 */ /* 0x000fce00078e0a02 */
.L_x_60:
[----:B------:R-:W-:Y:S05]  /*02a0*/  @P0 BRA `(.L_x_56) ;  /* 0x0000000000840947 */ /* 0x000fea0003800000 */
[----:B------:R-:W2:Y:S01]  /*02b0*/  S2R R8, SR_LANEID ;  /* 0x0000000000087919 */ /* 0x000ea20000000000 */
[----:B------:R-:W3:Y:S01]  /*02c0*/  LDC R25, c[0x0][0x380] ;  /* 0x0000e000ff197b82 */ /* 0x000ee20000000800 */
[----:B------:R-:W-:-:S07]  /*02d0*/  IMAD.MOV.U32 R9, RZ, RZ, RZ ;  /* 0x000000ffff097224 */ /* 0x000fce00078e00ff */
[----:B------:R-:W4:Y:S08]  /*02e0*/  LDC.64 R18, c[0x0][0x390] ;  /* 0x0000e400ff127b82 */ /* 0x000f300000000a00 */
[----:B------:R-:W5:Y:S01]  /*02f0*/  LDC.64 R10, c[0x0][0x388] ;  /* 0x0000e200ff0a7b82 */ /* 0x000f620000000a00 */
[----:B---3--:R-:W-:Y:S02]  /*0300*/  SHF.R.U32.HI R20, RZ, 0x1, R25 ;  /* 0x00000001ff147819 */ /* 0x008fe40000011619 */
[----:B--2---:R-:W-:Y:S01]  /*0310*/  SHF.R.U32.HI R21, RZ, 0x2, R8 ;  /* 0x00000002ff157819 */ /* 0x004fe20000011608 */
[----:B----4-:R-:W-:Y:S01]  /*0320*/  IMAD.WIDE.U32 R18, R16, 0x2, R18 ;  /* 0x0000000210127825 */ /* 0x010fe200078e0012 */
[----:B------:R-:W-:-:S05]  /*0330*/  LOP3.LUT R8, R8, 0x3, RZ, 0xc0, !PT ;  /* 0x0000000308087812 */ /* 0x000fca00078ec0ff */
[----:B------:R-:W-:-:S03]  /*0340*/  IMAD.WIDE.U32 R8, R21, R20, R8 ;  /* 0x0000001415087225 */ /* 0x000fc600078e0008 */
[----:B------:R-:W-:-:S04]  /*0350*/  LEA R20, P1, R8, R18, 0x2 ;  /* 0x0000001208147211 */ /* 0x000fc800078210ff */
[----:B------:R-:W-:-:S03]  /*0360*/  LEA.HI.X R21, R8, R19, R9, 0x2, P1 ;  /* 0x0000001308157211 */ /* 0x000fc600008f1409 */
[----:B------:R-:W-:Y:S02]  /*0370*/  IMAD.WIDE.U32 R28, R25, 0x10, R20 ;  /* 0x00000010191c7825 */ /* 0x000fe400078e0014 */
[----:B------:R-:W2:Y:S04]  /*0380*/  LDG.E R18, desc[UR4][R20.64] ;  /* 0x0000000414127981 */ /* 0x000ea8000c1e1900 */
[----:B------:R-:W3:Y:S04]  /*0390*/  LDG.E R19, desc[UR4][R28.64] ;  /* 0x000000041c137981 */ /* 0x000ee8000c1e1900 */
[----:B------:R-:W4:Y:S01]  /*03a0*/  LDG.E R20, desc[UR4][R20.64+0x10] ;  /* 0x0000100414147981 */ /* 0x000f22000c1e1900 */
[----:B-----5:R-:W-:-:S03]  /*03b0*/  IMAD.WIDE.U32 R10, R0, 0x2, R10 ;  /* 0x00000002000a7825 */ /* 0x020fc600078e000a */
[----:B------:R-:W5:Y:S01]  /*03c0*/  LDG.E R21, desc[UR4][R28.64+0x10] ;  /* 0x000010041c157981 */ /* 0x000f62000c1e1900 */
[----:B------:R-:W-:-:S04]  /*03d0*/  LEA R26, P1, R8, R10, 0x2 ;  /* 0x0000000a081a7211 */ /* 0x000fc800078210ff */
[----:B------:R-:W-:-:S03]  /*03e0*/  LEA.HI.X R27, R8, R11, R9, 0x2, P1 ;  /* 0x0000000b081b7211 */ /* 0x000fc600008f1409 */
[----:B------:R-:W-:Y:S02]  /*03f0*/  IMAD.WIDE.U32 R24, R25, 0x10, R26 ;  /* 0x0000001019187825 */ /* 0x000fe400078e001a */
[----:B------:R-:W5:Y:S04]  /*0400*/  LDG.E R8, desc[UR4][R26.64] ;  /* 0x000000041a087981 */ /* 0x000f68000c1e1900 */
[----:B------:R-:W5:Y:S04]  /*0410*/  LDG.E R10, desc[UR4][R26.64+0x10] ;  /* 0x000010041a0a7981 */ /* 0x000f68000c1e1900 */
[----:B------:R-:W5:Y:S04]  /*0420*/  LDG.E R9, desc[UR4][R24.64] ;  /* 0x0000000418097981 */ /* 0x000f68000c1e1900 */
[----:B------:R-:W5:Y:S01]  /*0430*/  LDG.E R11, desc[UR4][R24.64+0x10] ;  /* 0x00001004180b7981 */ /* 0x000f62000c1e1900 */
[----:B------:R-:W-:Y:S05]  /*0440*/  WARPSYNC.ALL ;  /* 0x0000000000007948 */ /* 0x000fea0003800000 */
[----:B--2---:R-:W-:Y:S04]  /*0450*/  MOVM.16.MT88 R18, R18 ;  /* 0x000000001212723a */ /* 0x004fe80000000000 */
[----:B---3--:R-:W2:Y:S04]  /*0460*/  MOVM.16.MT88 R19, R19 ;  /* 0x000000001313723a */ /* 0x008ea80000000000 */
[----:B----4-:R-:W-:Y:S04]  /*0470*/  MOVM.16.MT88 R20, R20 ;  /* 0x000000001414723a */ /* 0x010fe80000000000 */
[----:B-----5:R-:W3:Y:S01]  /*0480*/  MOVM.16.MT88 R21, R21 ;  /* 0x000000001515723a */ /* 0x020ee20000000000 */
[C---:B--2---:R-:W-:Y:S08]  /*0490*/  HMMA.16816.F16 R6, R8.reuse, R18, R6 ;  /* 0x000000120806723c */ /* 0x044ff00000000806 */
[----:B---3--:R-:W-:-:S15]  /*04a0*/  HMMA.16816.F16 R12, R8, R20, R12 ;  /* 0x00000014080c723c */ /* 0x008fde000000080c */
[----:B------:R-:W-:-:S05]  /*04b0*/  NOP ;  /* 0x0000000000007918 */ /* 0x000fca0000000000 */
.L_x_56:
[----:B------:R-:W2:Y:S02]  /*04c0*/  LDC.64 R24, c[0x0][0x388] ;  /* 0x0000e200ff187b82 */ /* 0x000ea40000000a00 */
[----:B--2---:R-:W-:Y:S01]  /*04d0*/  IMAD.WIDE.U32 R24, R0, 0x2, R24 ;  /* 0x0000000200187825 */ /* 0x004fe200078e0018 */
[----:B------:R-:W-:Y:S06]  /*04e0*/  @P0 BRA `(.L_x_57) ;  /* 0x00000000007c0947 */ /* 0x000fec0003800000 */
[----:B------:R-:W2:Y:S01]  /*04f0*/  S2R R8, SR_LANEID ;  /* 0x0000000000087919 */ /* 0x000ea20000000000 */
[----:B------:R-:W3:Y:S01]  /*0500*/  LDC R19, c[0x0][0x380] ;  /* 0x0000e000ff137b82 */ /* 0x000ee20000000800 */
[----:B------:R-:W-:-:S07]  /*0510*/  IMAD.MOV.U32 R9, RZ, RZ, RZ ;  /* 0x000000ffff097224 */ /* 0x000fce00078e00ff */
[----:B------:R-:W4:Y:S01]  /*0520*/  LDC.64 R10, c[0x0][0x390] ;  /* 0x0000e400ff0a7b82 */ /* 0x000f220000000a00 */
[----:B---3--:R-:W-:Y:S02]  /*0530*/  SHF.R.U32.HI R18, RZ, 0x1, R19 ;  /* 0x00000001ff127819 */ /* 0x008fe40000011613 */
[----:B--2---:R-:W-:Y:S01]  /*0540*/  SHF.R.U32.HI R21, RZ, 0x2, R8 ;  /* 0x00000002ff157819 */ /* 0x004fe20000011608 */
[----:B----4-:R-:W-:Y:S01]  /*0550*/  IMAD.WIDE.U32 R10, R15, 0x2, R10 ;  /* 0x000000020f0a7825 */ /* 0x010fe200078e000a */
[----:B------:R-:W-:-:S05]  /*0560*/  LOP3.LUT R8, R8, 0x3, RZ, 0xc0, !PT ;  /* 0x0000000308087812 */ /* 0x000fca00078ec0ff */
[----:B------:R-:W-:-:S03]  /*0570*/  IMAD.WIDE.U32 R8, R21, R18, R8 ;  /* 0x0000001215087225 */ /* 0x000fc600078e0008 */
[C---:B------:R-:W-:Y:S02]  /*0580*/  LEA R20, P1, R8.reuse, R24, 0x2 ;  /* 0x0000001808147211 */ /* 0x040fe400078210ff */
[C---:B------:R-:W-:Y:S02]  /*0590*/  LEA R28, P2, R8.reuse, R10, 0x2 ;  /* 0x0000000a081c7211 */ /* 0x040fe400078410ff */
[C-C-:B------:R-:W-:Y:S02]  /*05a0*/  LEA.HI.X R21, R8.reuse, R25, R9.reuse, 0x2, P1 ;  /* 0x0000001908157211 */ /* 0x140fe400008f1409 */
[----:B------:R-:W-:Y:S01]  /*05b0*/  LEA.HI.X R29, R8, R11, R9, 0x2, P2 ;  /* 0x0000000b081d7211 */ /* 0x000fe200010f1409 */
[C---:B------:R-:W-:Y:S02]  /*05c0*/  IMAD.WIDE.U32 R26, R19.reuse, 0x10, R20 ;  /* 0x00000010131a7825 */ /* 0x040fe400078e0014 */
[----:B------:R-:W2:Y:S04]  /*05d0*/  LDG.E R8, desc[UR4][R20.64+0x20] ;  /* 0x0000200414087981 */ /* 0x000ea8000c1e1900 */
[----:B------:R-:W2:Y:S04]  /*05e0*/  LDG.E R9, desc[UR4][R26.64+0x20] ;  /* 0x000020041a097981 */ /* 0x000ea8000c1e1900 */
[----:B------:R3:W2:Y:S04]  /*05f0*/  LDG.E R11, desc[UR4][R26.64+0x30] ;  /* 0x000030041a0b7981 */ /* 0x0006a8000c1e1900 */
[----:B------:R4:W2:Y:S04]  /*0600*/  LDG.E R10, desc[UR4][R20.64+0x30] ;  /* 0x00003004140a7981 */ /* 0x0008a8000c1e1900 */
[----:B------:R-:W5:Y:S01]  /*0610*/  LDG.E R18, desc[UR4][R28.64] ;  /* 0x000000041c127981 */ /* 0x000f62000c1e1900 */
[----:B---3--:R-:W-:-:S05]  /*0620*/  IMAD.WIDE.U32 R26, R19, 0x10, R28 ;  /* 0x00000010131a7825 */ /* 0x008fca00078e001c */
[----:B------:R-:W3:Y:S04]  /*0630*/  LDG.E R19, desc[UR4][R26.64] ;  /* 0x000000041a137981 */ /* 0x000ee8000c1e1900 */
[----:B------:R-:W4:Y:S04]  /*0640*/  LDG.E R28, desc[UR4][R28.64+0x10] ;  /* 0x000010041c1c7981 */ /* 0x000f28000c1e1900 */
[----:B------:R-:W2:Y:S01]  /*0650*/  LDG.E R21, desc[UR4][R26.64+0x10] ;  /* 0x000010041a157981 */ /* 0x000ea2000c1e1900 */
[----:B------:R-:W-:Y:S05]  /*0660*/  WARPSYNC.ALL ;  /* 0x0000000000007948 */ /* 0x000fea0003800000 */
[----:B-----5:R-:W-:Y:S04]  /*0670*/  MOVM.16.MT88 R18, R18 ;  /* 0x000000001212723a */ /* 0x020fe80000000000 */
[----:B---3--:R-:W3:Y:S04]  /*0680*/  MOVM.16.MT88 R19, R19 ;  /* 0x000000001313723a */ /* 0x008ee80000000000 */
[----:B----4-:R-:W-:Y:S04]  /*0690*/  MOVM.16.MT88 R20, R28 ;  /* 0x000000001c14723a */ /* 0x010fe80000000000 */
[----:B--2---:R-:W2:Y:S01]  /*06a0*/  MOVM.16.MT88 R21, R21 ;  /* 0x000000001515723a */ /* 0x004ea20000000000 */
[C---:B---3--:R-:W-:Y:S08]  /*06b0*/  HMMA.16816.F16 R6, R8.reuse, R18, R6 ;  /* 0x000000120806723c */ /* 0x048ff00000000806 */
[----:B--2---:R-:W-:-:S15]  /*06c0*/  HMMA.16816.F16 R12, R8, R20, R12 ;  /* 0x00000014080c723c */ /* 0x004fde000000080c */
[----:B------:R-:W-:-:S05]  /*06d0*/  NOP ;  /* 0x0000000000007918 */ /* 0x000fca0000000000 */
.L_x_57:
[----:B------:R-:W-:Y:S05]  /*06e0*/  @P0 BRA `(.L_x_58) ;  /* 0x00000000007c0947 */ /* 0x000fea0003800000 */
        /* <DEDUP_REMOVED lines=31> */
.L_x_58:
[----:B------:R-:W-:Y:S05]  /*08e0*/  @P0 BRA `(.L_x_59) ;  /* 0x00000000007c0947 */ /* 0x000fea0003800000 */
[----:B------:R-:W2:Y:S01]  /*08f0*/  S2R R8, SR_LANEID ;  /* 0x0000000000087919 */ /* 0x000ea20000000000 */
[----:B------:R-:W3:Y:S01]  /*0900*/  LDC R11, c[0x0][0x380] ;  /* 0x0000e000ff0b7b82 */ /* 0x000ee20000000800 */
[----:B------:R-:W-:-:S07]  /*0910*/  MOV R9, RZ ;  /* 0x000000ff00097202 */ /* 0x000fce0000000f00 */
[----:B------:R-:W4:Y:S01]  /*0920*/  LDC.64 R18, c[0x0][0x390] ;  /* 0x0000e400ff127b82 */ /* 0x000f220000000a00 */
        /* <DEDUP_REMOVED lines=10> */
[----:B------:R-:W4:Y:S04]  /*09d0*/  LDG.E R20, desc[UR4][R20.64+0x10] ;  /* 0x0000100414147981 */ /* 0x000f28000c1e1900 */
        /* <DEDUP_REMOVED lines=16> */
.L_x_59:
[----:B------:R-:W-:Y:S02]  /*0ae0*/  VIADD R2, R2, 0x4 ;  /* 0x0000000402027836 */ /* 0x000fe40000000000 */
[----:B-1----:R-:W-:Y:S02]  /*0af0*/  IMAD.U32 R8, RZ, RZ, UR8 ;  /* 0x00000008ff087e24 */ /* 0x002fe4000f8e00ff */
[----:B------:R-:W-:Y:S01]  /*0b00*/  VIADD R3, R3, 0x40 ;  /* 0x0000004003037836 */ /* 0x000fe20000000000 */
[----:B------:R-:W-:Y:S01]  /*0b10*/  ISETP.NE.AND P1, PT, R2, RZ, PT ;  /* 0x000000ff0200720c */ /* 0x000fe20003f25270 */
[----:B------:R-:W-:Y:S01]  /*0b20*/  VIADD R0, R0, 0x40 ;  /* 0x0000004000007836 */ /* 0x000fe20000000000 */
[C---:B------:R-:W-:Y:S01]  /*0b30*/  LEA R15, R8.reuse, R15, 0x6 ;  /* 0x0000000f080f7211 */ /* 0x040fe200078e30ff */
[C---:B------:R-:W-:Y:S02]  /*0b40*/  IMAD R5, R8.reuse, 0x40, R5 ;  /* 0x0000004008057824 */ /* 0x040fe400078e0205 */
[----:B------:R-:W-:-:S02]  /*0b50*/  IMAD R14, R8, 0x40, R14 ;  /* 0x00000040080e7824 */ /* 0x000fc400078e020e */
[----:B------:R-:W-:-:S06]  /*0b60*/  IMAD R16, R8, 0x40, R16 ;  /* 0x0000004008107824 */ /* 0x000fcc00078e0210 */
[----:B------:R-:W-:Y:S05]  /*0b70*/  @P1 BRA `(.L_x_60) ;  /* 0xfffffff400c81947 */ /* 0x000fea000383ffff */
[----:B0-----:R-:W-:Y:S05]  /*0b80*/  BSYNC.RECONVERGENT B0 ;  /* 0x0000000000007941 */ /* 0x001fea0003800200 */
.L_x_55:
[----:B------:R-:W-:Y:S01]  /*0b90*/  ISETP.NE.AND P1, PT, R4, RZ, PT ;  /* 0x000000ff0400720c */ /* 0x000fe20003f25270 */
[----:B------:R-:W-:-:S12]  /*0ba0*/  BSSY.RECONVERGENT B0, `(.L_x_54) ;  /* 0x000002e000007945 */ /* 0x000fd80003800200 */
[----:B------:R-:W-:Y:S05]  /*0bb0*/  @!P1 BRA `(.L_x_61) ;  /* 0x0000000000b09947 */ /* 0x000fea0003800000 */
[----:B------:R-:W1:Y:S01]  /*0bc0*/  LDC R0, c[0x0][0x380] ;  /* 0x0000e000ff007b82 */ /* 0x000e620000000800 */
[----:B------:R-:W-:Y:S02]  /*0bd0*/  IMAD.SHL.U32 R2, R17, 0x10, RZ ;  /* 0x0000001011027824 */ /* 0x000fe400078e00ff */
[----:B------:R-:W-:Y:S02]  /*0be0*/  IMAD.IADD R22, R22, 0x1, R3 ;  /* 0x0000000116167824 */ /* 0x000fe400078e0203 */
[----:B------:R-:W-:Y:S02]  /*0bf0*/  IMAD R3, R3, R8, R2 ;  /* 0x0000000803037224 */ /* 0x000fe400078e0202 */
[----:B------:R-:W-:Y:S01]  /*0c00*/  IMAD.MOV R4, RZ, RZ, -R4 ;  /* 0x000000ffff047224 */ /* 0x000fe200078e0a04 */
[----:B------:R-:W2:Y:S08]  /*0c10*/  LDC.64 R18, c[0x0][0x390] ;  /* 0x0000e400ff127b82 */ /* 0x000eb00000000a00 */
[----:B------:R-:W3:Y:S02]  /*0c20*/  LDC.64 R14, c[0x0][0x388] ;  /* 0x0000e200ff0e7b82 */ /* 0x000ee40000000a00 */
.L_x_63:
[----:B------:R-:W-:-:S05]  /*0c30*/  VIADD R4, R4, 0x1 ;  /* 0x0000000104047836 */ /* 0x000fca0000000000 */
[----:B------:R-:W-:Y:S01]  /*0c40*/  ISETP.NE.AND P1, PT, R4, RZ, PT ;  /* 0x000000ff0400720c */ /* 0x000fe20003f25270 */
[----:B------:R-:W-:-:S12]  /*0c50*/  @P0 BRA `(.L_x_62) ;  /* 0x0000000000780947 */ /* 0x000fd80003800000 */
[----:B------:R-:W4:Y:S01]  /*0c60*/  S2R R2, SR_LANEID ;  /* 0x0000000000027919 */ /* 0x000f220000000000 */
[----:B-1----:R-:W-:Y:S01]  /*0c70*/  SHF.R.U32.HI R16, RZ, 0x1, R0 ;  /* 0x00000001ff107819 */ /* 0x002fe20000011600 */
[----:B------:R-:W-:Y:S02]  /*0c80*/  IMAD.MOV.U32 R9, RZ, RZ, RZ ;  /* 0x000000ffff097224 */ /* 0x000fe400078e00ff */
[----:B--2---:R-:W-:Y:S01]  /*0c90*/  IMAD.WIDE.U32 R10, R3, 0x2, R18 ;  /* 0x00000002030a7825 */ /* 0x004fe200078e0012 */
[----:B----4-:R-:W-:Y:S02]  /*0ca0*/  LOP3.LUT R8, R2, 0x3, RZ, 0xc0, !PT ;  /* 0x0000000302087812 */ /* 0x010fe400078ec0ff */
[----:B------:R-:W-:-:S05]  /*0cb0*/  SHF.R.U32.HI R5, RZ, 0x2, R2 ;  /* 0x00000002ff057819 */ /* 0x000fca0000011602 */
[----:B------:R-:W-:-:S03]  /*0cc0*/  IMAD.WIDE.U32 R8, R5, R16, R8 ;  /* 0x0000001005087225 */ /* 0x000fc600078e0008 */
[----:B------:R-:W-:-:S04]  /*0cd0*/  LEA R20, P2, R8, R10, 0x2 ;  /* 0x0000000a08147211 */ /* 0x000fc800078410ff */
[----:B------:R-:W-:-:S03]  /*0ce0*/  LEA.HI.X R21, R8, R11, R9, 0x2, P2 ;  /* 0x0000000b08157211 */ /* 0x000fc600010f1409 */
[----:B------:R-:W-:Y:S02]  /*0cf0*/  IMAD.WIDE.U32 R26, R0, 0x10, R20 ;  /* 0x00000010001a7825 */ /* 0x000fe400078e0014 */
[----:B------:R-:W2:Y:S04]  /*0d00*/  LDG.E R24, desc[UR4][R20.64] ;  /* 0x0000000414187981 */ /* 0x000ea8000c1e1900 */
[----:B------:R-:W4:Y:S04]  /*0d10*/  LDG.E R25, desc[UR4][R26.64] ;  /* 0x000000041a197981 */ /* 0x000f28000c1e1900 */
[----:B------:R-:W5:Y:S01]  /*0d20*/  LDG.E R20, desc[UR4][R20.64+0x10] ;  /* 0x0000100414147981 */ /* 0x000f62000c1e1900 */
[----:B---3--:R-:W-:-:S03]  /*0d30*/  IMAD.WIDE.U32 R10, R22, 0x2, R14 ;  /* 0x00000002160a7825 */ /* 0x008fc600078e000e */
[----:B------:R1:W3:Y:S01]  /*0d40*/  LDG.E R21, desc[UR4][R26.64+0x10] ;  /* 0x000010041a157981 */ /* 0x0002e2000c1e1900 */
[----:B------:R-:W-:-:S04]  /*0d50*/  LEA R28, P2, R8, R10, 0x2 ;  /* 0x0000000a081c7211 */ /* 0x000fc800078410ff */
[----:B------:R-:W-:-:S03]  /*0d60*/  LEA.HI.X R29, R8, R11, R9, 0x2, P2 ;  /* 0x0000000b081d7211 */ /* 0x000fc600010f1409 */
[----:B-1----:R-:W-:Y:S02]  /*0d70*/  IMAD.WIDE.U32 R26, R0, 0x10, R28 ;  /* 0x00000010001a7825 */ /* 0x002fe400078e001c */
[----:B------:R-:W3:Y:S04]  /*0d80*/  LDG.E R8, desc[UR4][R28.64] ;  /* 0x000000041c087981 */ /* 0x000ee8000c1e1900 */
[----:B------:R-:W3:Y:S04]  /*0d90*/  LDG.E R10, desc[UR4][R28.64+0x10] ;  /* 0x000010041c0a7981 */ /* 0x000ee8000c1e1900 */
[----:B------:R-:W3:Y:S04]  /*0da0*/  LDG.E R9, desc[UR4][R26.64] ;  /* 0x000000041a097981 */ /* 0x000ee8000c1e1900 */
[----:B------:R-:W3:Y:S01]  /*0db0*/  LDG.E R11, desc[UR4][R26.64+0x10] ;  /* 0x000010041a0b7981 */ /* 0x000ee2000c1e1900 */
[----:B------:R-:W-:Y:S05]  /*0dc0*/  WARPSYNC.ALL ;  /* 0x0000000000007948 */ /* 0x000fea0003800000 */
[----:B--2---:R-:W-:Y:S04]  /*0dd0*/  MOVM.16.MT88 R24, R24 ;  /* 0x000000001818723a */ /* 0x004fe80000000000 */
[----:B----4-:R-:W1:Y:S04]  /*0de0*/  MOVM.16.MT88 R25, R25 ;  /* 0x000000001919723a */ /* 0x010e680000000000 */
[----:B-----5:R-:W-:Y:S04]  /*0df0*/  MOVM.16.MT88 R20, R20 ;  /* 0x000000001414723a */ /* 0x020fe80000000000 */
[----:B---3--:R-:W2:Y:S01]  /*0e00*/  MOVM.16.MT88 R21, R21 ;  /* 0x000000001515723a */ /* 0x008ea20000000000 */
[C---:B-1----:R-:W-:Y:S08]  /*0e10*/  HMMA.16816.F16 R6, R8.reuse, R24, R6 ;  /* 0x000000180806723c */ /* 0x042ff00000000806 */
[----:B--2---:R-:W-:-:S15]  /*0e20*/  HMMA.16816.F16 R12, R8, R20, R12 ;  /* 0x00000014080c723c */ /* 0x004fde000000080c */
[----:B------:R-:W-:-:S05]  /*0e30*/  NOP ;  /* 0x0000000000007918 */ /* 0x000fca0000000000 */
.L_x_62:
[----:B0-----:R-:W-:Y:S01]  /*0e40*/  MOV R8, UR9 ;  /* 0x0000000900087c02 */ /* 0x001fe20008000f00 */
[----:B------:R-:W-:-:S04]  /*0e50*/  VIADD R22, R22, 0x10 ;  /* 0x0000001016167836 */ /* 0x000fc80000000000 */
[----:B------:R-:W-:Y:S01]  /*0e60*/  IMAD R3, R8, 0x10, R3 ;  /* 0x0000001008037824 */ /* 0x000fe200078e0203 */
[----:B------:R-:W-:Y:S06]  /*0e70*/  @P1 BRA `(.L_x_63) ;  /* 0xfffffffc006c1947 */ /* 0x000fec000383ffff */
.L_x_61:
[----:B0-----:R-:W-:Y:S05]  /*0e80*/  BSYNC.RECONVERGENT B0 ;  /* 0x0000000000007941 */ /* 0x001fea0003800200 */
.L_x_54:
[----:B------:R-:W0:Y:S01]  /*0e90*/  S2R R3, SR_LANEID ;  /* 0x0000000000037919 */ /* 0x000e220000000000 */
[----:B------:R-:W4:Y:S01]  /*0ea0*/  LDCU.64 UR6, c[0x0][0x398] ;  /* 0x00007300ff0677ac */ /* 0x000f220008000a00 */
[----:B------:R-:W-:Y:S01]  /*0eb0*/  IMAD R23, R23, R8, RZ ;  /* 0x0000000817177224 */ /* 0x000fe200078e02ff */
[----:B------:R-:W-:-:S03]  /*0ec0*/  SHF.R.U32.HI R11, RZ, 0x1, R8 ;  /* 0x00000001ff0b7819 */ /* 0x000fc60000011608 */
[----:B-1----:R-:W-:-:S05]  /*0ed0*/  IMAD.SHL.U32 R0, R23, 0x10, RZ ;  /* 0x0000001017007824 */ /* 0x002fca00078e00ff */
[----:B------:R-:W-:-:S04]  /*0ee0*/  LEA R9, P0, R17, R0, 0x4 ;  /* 0x0000000011097211 */ /* 0x000fc800078020ff */
[----:B------:R-:W-:Y:S02]  /*0ef0*/  LEA.HI.X.SX32 R0, R0, RZ, 0x1, P0 ;  /* 0x000000ff00007211 */ /* 0x000fe400000f0eff */
[----:B0-----:R-:W-:Y:S02]  /*0f00*/  LOP3.LUT R2, R3, 0x3, RZ, 0xc0, !PT ;  /* 0x0000000303027812 */ /* 0x001fe400078ec0ff */
[----:B------:R-:W-:Y:S01]  /*0f10*/  SHF.R.U32.HI R5, RZ, 0x2, R3 ;  /* 0x00000002ff057819 */ /* 0x000fe20000011603 */
[----:B------:R-:W-:-:S04]  /*0f20*/  IMAD.MOV.U32 R3, RZ, RZ, RZ ;  /* 0x000000ffff037224 */ /* 0x000fc800078e00ff */
[----:B------:R-:W-:Y:S01]  /*0f30*/  IMAD.WIDE.U32 R4, R5, R11, R2 ;  /* 0x0000000b05047225 */ /* 0x000fe200078e0002 */
[----:B----4-:R-:W-:-:S04]  /*0f40*/  LEA R3, P0, R9, UR6, 0x1 ;  /* 0x0000000609037c11 */ /* 0x010fc8000f8008ff */
[----:B------:R-:W-:Y:S01]  /*0f50*/  LEA.HI.X R9, R9, UR7, R0, 0x1, P0 ;  /* 0x0000000709097c11 */ /* 0x000fe200080f0c00 */
[----:B------:R-:W-:Y:S05]  /*0f60*/  WARPSYNC.ALL ;  /* 0x0000000000007948 */ /* 0x000fea0003800000 */
        /* <DEDUP_REMOVED lines=8> */
.L_x_64:
        /* <DEDUP_REMOVED lines=9> */
.L_x_77:


//--------------------- .text._Z12tiled_matmuliP6__halfS0_S0_ --------------------------
	.section	.text._Z12tiled_matmuliP6__halfS0_S0_,"ax",@progbits
	.align	128
        .global         _Z12tiled_matmuliP6__halfS0_S0_
        .type           _Z12tiled_matmuliP6__halfS0_S0_,@function
        .size           _Z12tiled_matmuliP6__halfS0_S0_,(.L_x_78 - _Z12tiled_matmuliP6__halfS0_S0_)
        .other          _Z12tiled_matmuliP6__halfS0_S0_,@"STO_CUDA_ENTRY STV_DEFAULT"
_Z12tiled_matmuliP6__halfS0_S0_:
.text._Z12tiled_matmuliP6__halfS0_S0_:
[----:B------:R-:W-:Y:S01]  /*0000*/  LDC R1, c[0x0][0x37c] ;  /* 0x0000df00ff017b82 */ /* 0x000fe20000000800 */
[----:B------:R-:W0:Y:S01]  /*0010*/  LDCU UR4, c[0x0][0x380] ;  /* 0x00007000ff0477ac */ /* 0x000e220008000800 */
[----:B------:R-:W1:Y:S01]  /*0020*/  S2R R4, SR_CTAID.Y ;  /* 0x0000000000047919 */ /* 0x000e620000002600 */
[----:B------:R-:W-:Y:S01]  /*0030*/  HFMA2 R17, -RZ, RZ, 0, 0 ;  /* 0x00000000ff117431 */ /* 0x000fe200000001ff */
[----:B------:R-:W2:Y:S01]  /*0040*/  LDCU.64 UR8, c[0x0][0x358] ;  /* 0x00006b00ff0877ac */ /* 0x000ea20008000a00 */
[----:B------:R-:W1:Y:S01]  /*0050*/  S2R R2, SR_TID.Y ;  /* 0x0000000000027919 */ /* 0x000e620000002200 */
[----:B------:R-:W3:Y:S01]  /*0060*/  S2R R8, SR_CTAID.X ;  /* 0x0000000000087919 */ /* 0x000ee20000002500 */
[----:B------:R-:W3:Y:S01]  /*0070*/  S2R R3, SR_TID.X ;  /* 0x0000000000037919 */ /* 0x000ee20000002100 */
[----:B0-----:R-:W-:-:S04]  /*0080*/  MOV R6, UR4 ;  /* 0x0000000400067c02 */ /* 0x001fc80008000f00 */
[----:B------:R-:W-:Y:S02]  /*0090*/  ISETP.GE.AND P0, PT, R6, 0x1, PT ;  /* 0x000000010600780c */ /* 0x000fe40003f06270 */
[----:B-1----:R-:W-:Y:S02]  /*00a0*/  LEA R4, R4, R2, 0x5 ;  /* 0x0000000204047211 */ /* 0x002fe400078e28ff */
[----:B---3--:R-:W-:-:S09]  /*00b0*/  LEA R5, R8, R3, 0x5 ;  /* 0x0000000308057211 */ /* 0x008fd200078e28ff */
[----:B--2---:R-:W-:Y:S05]  /*00c0*/  @!P0 BRA `(.L_x_65) ;  /* 0x0000000800bc8947 */ /* 0x004fea0003800000 */
[----:B------:R-:W0:Y:S01]  /*00d0*/  S2UR UR6, SR_CgaCtaId ;  /* 0x00000000000679c3 */ /* 0x000e220000008800 */
[----:B------:R-:W-:Y:S01]  /*00e0*/  UMOV UR4, 0x400 ;  /* 0x0000040000047882 */ /* 0x000fe20000000000 */
[-CC-:B------:R-:W-:Y:S01]  /*00f0*/  IMAD R7, R2, R6.reuse, R3.reuse ;  /* 0x0000000602077224 */ /* 0x180fe200078e0203 */
[----:B------:R-:W-:Y:S01]  /*0100*/  UIADD3 UR5, UPT, UPT, UR4, 0x800, URZ ;  /* 0x0000080004057890 */ /* 0x000fe2000fffe0ff */
[CC--:B------:R-:W-:Y:S01]  /*0110*/  ISETP.GE.U32.AND P0, PT, R4.reuse, R6.reuse, PT ;  /* 0x000000060400720c */ /* 0x0c0fe20003f06070 */
[----:B------:R-:W-:Y:S01]  /*0120*/  IMAD R10, R4, R6, R3 ;  /* 0x00000006040a7224 */ /* 0x000fe200078e0203 */
[----:B------:R-:W-:Y:S02]  /*0130*/  MOV R17, RZ ;  /* 0x000000ff00117202 */ /* 0x000fe40000000f00 */
[----:B------:R-:W1:Y:S01]  /*0140*/  LDC R0, c[0x0][0x380] ;  /* 0x0000e000ff007b82 */ /* 0x000e620000000800 */
[----:B------:R-:W-:-:S07]  /*0150*/  LEA R7, R8, R7, 0x5 ;  /* 0x0000000708077211 */ /* 0x000fce00078e28ff */
[----:B------:R-:W2:Y:S01]  /*0160*/  LDC.64 R18, c[0x0][0x388] ;  /* 0x0000e200ff127b82 */ /* 0x000ea20000000a00 */
[----:B0-----:R-:W-:Y:S02]  /*0170*/  ULEA UR4, UR6, UR4, 0x18 ;  /* 0x0000000406047291 */ /* 0x001fe4000f8ec0ff */
[----:B------:R-:W-:-:S04]  /*0180*/  ULEA UR5, UR6, UR5, 0x18 ;  /* 0x0000000506057291 */ /* 0x000fc8000f8ec0ff */
[C---:B------:R-:W-:Y:S01]  /*0190*/  LEA R8, R2.reuse, UR4, 0x6 ;  /* 0x0000000402087c11 */ /* 0x040fe2000f8e30ff */
[----:B------:R-:W-:Y:S01]  /*01a0*/  UMOV UR4, URZ ;  /* 0x000000ff00047c82 */ /* 0x000fe20008000000 */
[C---:B------:R-:W-:Y:S02]  /*01b0*/  LEA R9, R3.reuse, UR5, 0x1 ;  /* 0x0000000503097c11 */ /* 0x040fe4000f8e08ff */
[----:B------:R-:W-:Y:S02]  /*01c0*/  LEA R11, R3, R8, 0x1 ;  /* 0x00000008030b7211 */ /* 0x000fe400078e08ff */
[----:B------:R-:W-:-:S07]  /*01d0*/  LEA R16, R2, R9, 0x6 ;  /* 0x0000000902107211 */ /* 0x000fce00078e30ff */
.L_x_66:
[----:B-1----:R-:W-:Y:S02]  /*01e0*/  MOV R6, R0 ;  /* 0x0000000000067202 */ /* 0x002fe40000000f00 */
[----:B------:R-:W-:Y:S02]  /*01f0*/  VIMNMX R13, PT, PT, R5, R2, !PT ;  /* 0x00000002050d7248 */ /* 0x000fe40007fe0100 */
[-C--:B------:R-:W-:Y:S02]  /*0200*/  ISETP.GE.OR P1, PT, R3, R6.reuse, P0 ;  /* 0x000000060300720c */ /* 0x080fe40000726670 */
[----:B------:R-:W-:Y:S01]  /*0210*/  ISETP.GE.AND P2, PT, R13, R6, PT ;  /* 0x000000060d00720c */ /* 0x000fe20003f46270 */
[----:B--2---:R-:W-:-:S10]  /*0220*/  IMAD.WIDE R12, R10, 0x2, R18 ;  /* 0x000000020a0c7825 */ /* 0x004fd400078e0212 */
[----:B------:R-:W2:Y:S02]  /*0230*/  @!P1 LDG.E.U16 R26, desc[UR8][R12.64] ;  /* 0x000000080c1a9981 */ /* 0x000ea4000c1e1500 */
[----:B------:R-:W0:Y:S02]  /*0240*/  @!P2 LDC.64 R14, c[0x0][0x390] ;  /* 0x0000e400ff0eab82 */ /* 0x000e240000000a00 */
[----:B0-----:R-:W-:-:S05]  /*0250*/  @!P2 IMAD.WIDE R20, R7, 0x2, R14 ;  /* 0x000000020714a825 */ /* 0x001fca00078e020e */
[----:B------:R-:W3:Y:S01]  /*0260*/  @!P2 LDG.E.U16 R27, desc[UR8][R20.64] ;  /* 0x00000008141ba981 */ /* 0x000ee2000c1e1500 */
[----:B------:R-:W-:-:S05]  /*0270*/  @P1 PRMT R26, RZ, 0x7610, R26 ;  /* 0x00007610ff1a1816 */ /* 0x000fca000000001a */
[----:B--2---:R-:W-:Y:S01]  /*0280*/  STS.U16 [R11], R26 ;  /* 0x0000001a0b007388 */ /* 0x004fe20000000400 */
[----:B------:R-:W-:-:S05]  /*0290*/  @P2 PRMT R27, RZ, 0x7610, R27 ;  /* 0x00007610ff1b2816 */ /* 0x000fca000000001b */
[----:B---3--:R-:W-:Y:S01]  /*02a0*/  STS.U16 [R16], R27 ;  /* 0x0000001b10007388 */ /* 0x008fe20000000400 */
[----:B------:R-:W-:Y:S06]  /*02b0*/  BAR.SYNC.DEFER_BLOCKING 0x0 ;  /* 0x0000000000007b1d */ /* 0x000fec0000010000 */
[----:B------:R-:W0:Y:S04]  /*02c0*/  LDS.U16 R28, [R9] ;  /* 0x00000000091c7984 */ /* 0x000e280000000400 */
[----:B------:R-:W1:Y:S04]  /*02d0*/  LDS.64 R14, [R8] ;  /* 0x00000000080e7984 */ /* 0x000e680000000a00 */
[----:B------:R-:W2:Y:S04]  /*02e0*/  LDS.U16 R25, [R9+0x40] ;  /* 0x0000400009197984 */ /* 0x000ea80000000400 */
[----:B------:R-:W3:Y:S04]  /*02f0*/  LDS.U16 R22, [R9+0x80] ;  /* 0x0000800009167984 */ /* 0x000ee80000000400 */
[----:B------:R-:W4:Y:S04]  /*0300*/  LDS.U16 R24, [R9+0xc0] ;  /* 0x0000c00009187984 */ /* 0x000f280000000400 */
[----:B------:R-:W5:Y:S04]  /*0310*/  LDS.U16 R23, [R9+0x100] ;  /* 0x0001000009177984 */ /* 0x000f680000000400 */
[----:B------:R-:W5:Y:S04]  /*0320*/  LDS.64 R12, [R8+0x8] ;  /* 0x00000800080c7984 */ /* 0x000f680000000a00 */
[----:B------:R-:W5:Y:S01]  /*0330*/  LDS.U16 R20, [R9+0x140] ;  /* 0x0001400009147984 */ /* 0x000f620000000400 */
[----:B0-----:R-:W-:-:S02]  /*0340*/  HADD2.F32 R28, -RZ, R28.H0_H0 ;  /* 0x2000001cff1c7230 */ /* 0x001fc40000004100 */
[----:B-1----:R-:W-:-:S05]  /*0350*/  HADD2.F32 R26, -RZ, R14.H0_H0 ;  /* 0x2000000eff1a7230 */ /* 0x002fca0000004100 */
[----:B------:R-:W-:Y:S02]  /*0360*/  FFMA R26, R26, R28, R17 ;  /* 0x0000001c1a1a7223 */ /* 0x000fe40000000011 */
[----:B------:R-:W0:Y:S01]  /*0370*/  LDS.U16 R17, [R9+0x180] ;  /* 0x0001800009117984 */ /* 0x000e220000000400 */
[----:B------:R-:W-:Y:S02]  /*0380*/  HADD2.F32 R21, -RZ, R14.H1_H1 ;  /* 0x3000000eff157230 */ /* 0x000fe40000004100 */
[----:B--2---:R-:W-:Y:S02]  /*0390*/  HADD2.F32 R25, -RZ, R25.H0_H0 ;  /* 0x20000019ff197230 */ /* 0x004fe40000004100 */
[----:B---3--:R-:W-:Y:S02]  /*03a0*/  HADD2.F32 R22, -RZ, R22.H0_H0 ;  /* 0x20000016ff167230 */ /* 0x008fe40000004100 */
[----:B------:R-:W-:Y:S02]  /*03b0*/  HADD2.F32 R14, -RZ, R15.H0_H0 ;  /* 0x2000000fff0e7230 */ /* 0x000fe40000004100 */
[----:B------:R-:W-:-:S02]  /*03c0*/  FFMA R25, R21, R25, R26 ;  /* 0x0000001915197223 */ /* 0x000fc4000000001a */
[----:B------:R-:W1:Y:S01]  /*03d0*/  LDS.U16 R21, [R9+0x1c0] ;  /* 0x0001c00009157984 */ /* 0x000e620000000400 */
[----:B------:R-:W-:Y:S02]  /*03e0*/  HADD2.F32 R26, -RZ, R15.H1_H1 ;  /* 0x3000000fff1a7230 */ /* 0x000fe40000004100 */
[----:B------:R-:W-:Y:S01]  /*03f0*/  FFMA R25, R14, R22, R25 ;  /* 0x000000160e197223 */ /* 0x000fe20000000019 */
[----:B----4-:R-:W-:Y:S01]  /*0400*/  HADD2.F32 R24, -RZ, R24.H0_H0 ;  /* 0x20000018ff187230 */ /* 0x010fe20000004100 */
[----:B------:R-:W2:Y:S04]  /*0410*/  LDS.U16 R22, [R9+0x200] ;  /* 0x0002000009167984 */ /* 0x000ea80000000400 */
[----:B------:R-:W3:Y:S01]  /*0420*/  LDS.64 R14, [R8+0x10] ;  /* 0x00001000080e7984 */ /* 0x000ee20000000a00 */
[----:B------:R-:W-:Y:S01]  /*0430*/  FFMA R24, R26, R24, R25 ;  /* 0x000000181a187223 */ /* 0x000fe20000000019 */
[----:B-----5:R-:W-:-:S02]  /*0440*/  HADD2.F32 R26, -RZ, R23.H0_H0 ;  /* 0x20000017ff1a7230 */ /* 0x020fc40000004100 */
[--C-:B------:R-:W-:Y:S01]  /*0450*/  HADD2.F32 R25, -RZ, R12.reuse.H0_H0 ;  /* 0x2000000cff197230 */ /* 0x100fe20000004100 */
[----:B------:R-:W4:Y:S01]  /*0460*/  LDS.U16 R23, [R9+0x240] ;  /* 0x0002400009177984 */ /* 0x000f220000000400 */
[----:B------:R-:W-:Y:S02]  /*0470*/  HADD2.F32 R12, -RZ, R12.H1_H1 ;  /* 0x3000000cff0c7230 */ /* 0x000fe40000004100 */
[----:B------:R-:W-:Y:S02]  /*0480*/  HADD2.F32 R20, -RZ, R20.H0_H0 ;  /* 0x20000014ff147230 */ /* 0x000fe40000004100 */
[----:B------:R-:W-:Y:S02]  /*0490*/  FFMA R25, R25, R26, R24 ;  /* 0x0000001a19197223 */ /* 0x000fe40000000018 */
[----:B------:R-:W5:Y:S02]  /*04a0*/  LDS.U16 R24, [R9+0x280] ;  /* 0x0002800009187984 */ /* 0x000f640000000400 */
[----:B------:R-:W-:-:S02]  /*04b0*/  FFMA R12, R12, R20, R25 ;  /* 0x000000140c0c7223 */ /* 0x000fc40000000019 */
[----:B------:R-:W5:Y:S01]  /*04c0*/  LDS.U16 R20, [R9+0x2c0] ;  /* 0x0002c00009147984 */ /* 0x000f620000000400 */
[----:B------:R-:W-:Y:S02]  /*04d0*/  HADD2.F32 R26, -RZ, R13.H1_H1 ;  /* 0x3000000dff1a7230 */ /* 0x000fe40000004100 */
[----:B0-----:R-:W-:Y:S02]  /*04e0*/  HADD2.F32 R25, -RZ, R17.H0_H0 ;  /* 0x20000011ff197230 */ /* 0x001fe40000004100 */
[----:B------:R-:W-:-:S05]  /*04f0*/  HADD2.F32 R17, -RZ, R13.H0_H0 ;  /* 0x2000000dff117230 */ /* 0x000fca0000004100 */
[----:B------:R-:W-:Y:S02]  /*0500*/  FFMA R25, R17, R25, R12 ;  /* 0x0000001911197223 */ /* 0x000fe4000000000c */
[----:B------:R-:W0:Y:S04]  /*0510*/  LDS.U16 R17, [R9+0x300] ;  /* 0x0003000009117984 */ /* 0x000e280000000400 */
[----:B------:R-:W0:Y:S01]  /*0520*/  LDS.64 R12, [R8+0x18] ;  /* 0x00001800080c7984 */ /* 0x000e220000000a00 */
[----:B-1----:R-:W-:-:S05]  /*0530*/  HADD2.F32 R21, -RZ, R21.H0_H0 ;  /* 0x20000015ff157230 */ /* 0x002fca0000004100 */
[----:B------:R-:W-:Y:S01]  /*0540*/  FFMA R25, R26, R21, R25 ;  /* 0x000000151a197223 */ /* 0x000fe20000000019 */
[----:B--2---:R-:W-:Y:S01]  /*0550*/  HADD2.F32 R26, -RZ, R22.H0_H0 ;  /* 0x20000016ff1a7230 */ /* 0x004fe20000004100 */
[----:B------:R-:W1:Y:S01]  /*0560*/  LDS.U16 R21, [R9+0x340] ;  /* 0x0003400009157984 */ /* 0x000e620000000400 */
[--C-:B---3--:R-:W-:Y:S02]  /*0570*/  HADD2.F32 R22, -RZ, R14.reuse.H0_H0 ;  /* 0x2000000eff167230 */ /* 0x108fe40000004100 */
[----:B------:R-:W-:Y:S02]  /*0580*/  HADD2.F32 R27, -RZ, R14.H1_H1 ;  /* 0x3000000eff1b7230 */ /* 0x000fe40000004100 */
[----:B----4-:R-:W-:Y:S02]  /*0590*/  HADD2.F32 R23, -RZ, R23.H0_H0 ;  /* 0x20000017ff177230 */ /* 0x010fe40000004100 */
[----:B------:R-:W-:Y:S02]  /*05a0*/  FFMA R22, R22, R26, R25 ;  /* 0x0000001a16167223 */ /* 0x000fe40000000019 */
[----:B------:R-:W2:Y:S01]  /*05b0*/  LDS.U16 R25, [R9+0x380] ;  /* 0x0003800009197984 */ /* 0x000ea20000000400 */
[----:B-----5:R-:W-:-:S02]  /*05c0*/  HADD2.F32 R14, -RZ, R24.H0_H0 ;  /* 0x20000018ff0e7230 */ /* 0x020fc40000004100 */
[----:B------:R-:W-:Y:S01]  /*05d0*/  FFMA R22, R27, R23, R22 ;  /* 0x000000171b167223 */ /* 0x000fe20000000016 */
[--C-:B------:R-:W-:Y:S01]  /*05e0*/  HADD2.F32 R23, -RZ, R15.reuse.H0_H0 ;  /* 0x2000000fff177230 */ /* 0x100fe20000004100 */
[----:B------:R-:W3:Y:S01]  /*05f0*/  LDS.U16 R24, [R9+0x3c0] ;  /* 0x0003c00009187984 */ /* 0x000ee20000000400 */
[----:B------:R-:W-:Y:S02]  /*0600*/  HADD2.F32 R26, -RZ, R15.H1_H1 ;  /* 0x3000000fff1a7230 */ /* 0x000fe40000004100 */
[----:B------:R-:W-:Y:S02]  /*0610*/  HADD2.F32 R20, -RZ, R20.H0_H0 ;  /* 0x20000014ff147230 */ /* 0x000fe40000004100 */
[----:B------:R-:W-:Y:S02]  /*0620*/  FFMA R23, R23, R14, R22 ;  /* 0x0000000e17177223 */ /* 0x000fe40000000016 */
[----:B------:R-:W4:Y:S04]  /*0630*/  LDS.U16 R22, [R9+0x400] ;  /* 0x0004000009167984 */ /* 0x000f280000000400 */
[----:B------:R-:W5:Y:S01]  /*0640*/  LDS.64 R14, [R8+0x20] ;  /* 0x00002000080e7984 */ /* 0x000f620000000a00 */
[----:B------:R-:W-:-:S03]  /*0650*/  FFMA R23, R26, R20, R23 ;  /* 0x000000141a177223 */ /* 0x000fc60000000017 */
[----:B------:R-:W5:Y:S01]  /*0660*/  LDS.U16 R20, [R9+0x440] ;  /* 0x0004400009147984 */ /* 0x000f620000000400 */
[----:B0-----:R-:W-:Y:S02]  /*0670*/  HADD2.F32 R17, -RZ, R17.H0_H0 ;  /* 0x20000011ff117230 */ /* 0x001fe40000004100 */
[----:B------:R-:W-:-:S05]  /*0680*/  HADD2.F32 R26, -RZ, R12.H0_H0 ;  /* 0x2000000cff1a7230 */ /* 0x000fca0000004100 */
[----:B------:R-:W-:Y:S02]  /*0690*/  FFMA R17, R26, R17, R23 ;  /* 0x000000111a117223 */ /* 0x000fe40000000017 */
[----:B------:R-:W0:Y:S01]  /*06a0*/  LDS.U16 R23, [R9+0x480] ;  /* 0x0004800009177984 */ /* 0x000e220000000400 */
[----:B------:R-:W-:Y:S02]  /*06b0*/  HADD2.F32 R12, -RZ, R12.H1_H1 ;  /* 0x3000000cff0c7230 */ /* 0x000fe40000004100 */
[----:B-1----:R-:W-:-:S05]  /*06c0*/  HADD2.F32 R21, -RZ, R21.H0_H0 ;  /* 0x20000015ff157230 */ /* 0x002fca0000004100 */
[----:B------:R-:W-:Y:S01]  /*06d0*/  FFMA R12, R12, R21, R17 ;  /* 0x000000150c0c7223 */ /* 0x000fe20000000011 */
[----:B------:R-:W-:Y:S01]  /*06e0*/  HADD2.F32 R21, -RZ, R13.H0_H0 ;  /* 0x2000000dff157230 */ /* 0x000fe20000004100 */
[----:B------:R-:W1:Y:S01]  /*06f0*/  LDS.U16 R17, [R9+0x4c0] ;  /* 0x0004c00009117984 */ /* 0x000e620000000400 */
[----:B--2---:R-:W-:Y:S02]  /*0700*/  HADD2.F32 R25, -RZ, R25.H0_H0 ;  /* 0x20000019ff197230 */ /* 0x004fe40000004100 */
[----:B------:R-:W-:Y:S02]  /*0710*/  HADD2.F32 R26, -RZ, R13.H1_H1 ;  /* 0x3000000dff1a7230 */ /* 0x000fe40000004100 */
[----:B---3--:R-:W-:Y:S02]  /*0720*/  HADD2.F32 R24, -RZ, R24.H0_H0 ;  /* 0x20000018ff187230 */ /* 0x008fe40000004100 */
[----:B------:R-:W-:Y:S02]  /*0730*/  FFMA R25, R21, R25, R12 ;  /* 0x0000001915197223 */ /* 0x000fe4000000000c */
[----:B------:R-:W2:Y:S02]  /*0740*/  LDS.U16 R21, [R9+0x500] ;  /* 0x0005000009157984 */ /* 0x000ea40000000400 */
[----:B------:R-:W-:-:S02]  /*0750*/  FFMA R24, R26, R24, R25 ;  /* 0x000000181a187223 */ /* 0x000fc40000000019 */
[----:B------:R-:W3:Y:S01]  /*0760*/  LDS.64 R12, [R8+0x28] ;  /* 0x00002800080c7984 */ /* 0x000ee20000000a00 */
[----:B----4-:R-:W-:Y:S02]  /*0770*/  HADD2.F32 R26, -RZ, R22.H0_H0 ;  /* 0x20000016ff1a7230 */ /* 0x010fe40000004100 */
[--C-:B-----5:R-:W-:Y:S01]  /*0780*/  HADD2.F32 R25, -RZ, R14.reuse.H0_H0 ;  /* 0x2000000eff197230 */ /* 0x120fe20000004100 */
[----:B------:R-:W4:Y:S01]  /*0790*/  LDS.U16 R22, [R9+0x540] ;  /* 0x0005400009167984 */ /* 0x000f220000000400 */
[----:B------:R-:W-:Y:S02]  /*07a0*/  HADD2.F32 R14, -RZ, R14.H1_H1 ;  /* 0x3000000eff0e7230 */ /* 0x000fe40000004100 */
[----:B------:R-:W-:Y:S02]  /*07b0*/  HADD2.F32 R20, -RZ, R20.H0_H0 ;  /* 0x20000014ff147230 */ /* 0x000fe40000004100 */
[----:B------:R-:W-:Y:S02]  /*07c0*/  FFMA R25, R25, R26, R24 ;  /* 0x0000001a19197223 */ /* 0x000fe40000000018 */
[----:B------:R-:W5:Y:S02]  /*07d0*/  LDS.U16 R24, [R9+0x580] ;  /* 0x0005800009187984 */ /* 0x000f640000000400 */
[----:B------:R-:W-:-:S02]  /*07e0*/  FFMA R14, R14, R20, R25 ;  /* 0x000000140e0e7223 */ /* 0x000fc40000000019 */
[----:B------:R-:W5:Y:S01]  /*07f0*/  LDS.U16 R25, [R9+0x5c0] ;  /* 0x0005c00009197984 */ /* 0x000f620000000400 */
[----:B0-----:R-:W-:Y:S02]  /*0800*/  HADD2.F32 R20, -RZ, R23.H0_H0 ;  /* 0x20000017ff147230 */ /* 0x001fe40000004100 */
[--C-:B------:R-:W-:Y:S02]  /*0810*/  HADD2.F32 R23, -RZ, R15.reuse.H0_H0 ;  /* 0x2000000fff177230 */ /* 0x100fe40000004100 */
[----:B------:R-:W-:-:S03]  /*0820*/  HADD2.F32 R26, -RZ, R15.H1_H1 ;  /* 0x3000000fff1a7230 */ /* 0x000fc60000004100 */
[----:B------:R-:W-:Y:S02]  /*0830*/  FFMA R23, R23, R20, R14 ;  /* 0x0000001417177223 */ /* 0x000fe4000000000e */
[----:B------:R-:W0:Y:S04]  /*0840*/  LDS.U16 R20, [R9+0x600] ;  /* 0x0006000009147984 */ /* 0x000e280000000400 */
[----:B------:R-:W0:Y:S01]  /*0850*/  LDS.64 R14, [R8+0x30] ;  /* 0x00003000080e7984 */ /* 0x000e220000000a00 */
[----:B-1----:R-:W-:Y:S02]  /*0860*/  HADD2.F32 R17, -RZ, R17.H0_H0 ;  /* 0x20000011ff117230 */ /* 0x002fe40000004100 */
[----:B--2---:R-:W-:-:S03]  /*0870*/  HADD2.F32 R21, -RZ, R21.H0_H0 ;  /* 0x20000015ff157230 */ /* 0x004fc60000004100 */
[----:B------:R-:W-:Y:S01]  /*0880*/  FFMA R17, R26, R17, R23 ;  /* 0x000000111a117223 */ /* 0x000fe20000000017 */
[--C-:B---3--:R-:W-:Y:S02]  /*0890*/  HADD2.F32 R26, -RZ, R12.reuse.H0_H0 ;  /* 0x2000000cff1a7230 */ /* 0x108fe40000004100 */
[----:B------:R-:W-:Y:S02]  /*08a0*/  HADD2.F32 R12, -RZ, R12.H1_H1 ;  /* 0x3000000cff0c7230 */ /* 0x000fe40000004100 */
[----:B----4-:R-:W-:Y:S02]  /*08b0*/  HADD2.F32 R22, -RZ, R22.H0_H0 ;  /* 0x20000016ff167230 */ /* 0x010fe40000004100 */
[----:B------:R-:W-:Y:S01]  /*08c0*/  FFMA R21, R26, R21, R17 ;  /* 0x000000151a157223 */ /* 0x000fe20000000011 */
[--C-:B------:R-:W-:Y:S01]  /*08d0*/  HADD2.F32 R23, -RZ, R13.reuse.H0_H0 ;  /* 0x2000000dff177230 */ /* 0x100fe20000004100 */
[----:B------:R-:W1:Y:S02]  /*08e0*/  LDS.U16 R17, [R9+0x640] ;  /* 0x0006400009117984 */ /* 0x000e640000000400 */
[----:B------:R-:W-:Y:S01]  /*08f0*/  FFMA R12, R12, R22, R21 ;  /* 0x000000160c0c7223 */ /* 0x000fe20000000015 */
[----:B-----5:R-:W-:Y:S01]  /*0900*/  HADD2.F32 R24, -RZ, R24.H0_H0 ;  /* 0x20000018ff187230 */ /* 0x020fe20000004100 */
[----:B------:R-:W2:Y:S01]  /*0910*/  LDS.U16 R21, [R9+0x680] ;  /* 0x0006800009157984 */ /* 0x000ea20000000400 */
[----:B------:R-:W-:-:S02]  /*0920*/  HADD2.F32 R13, -RZ, R13.H1_H1 ;  /* 0x3000000dff0d7230 */ /* 0x000fc40000004100 */
[----:B------:R-:W-:Y:S02]  /*0930*/  HADD2.F32 R25, -RZ, R25.H0_H0 ;  /* 0x20000019ff197230 */ /* 0x000fe40000004100 */
[----:B------:R-:W-:Y:S01]  /*0940*/  FFMA R12, R23, R24, R12 ;  /* 0x00000018170c7223 */ /* 0x000fe2000000000c */
[----:B------:R-:W3:Y:S03]  /*0950*/  LDS.U16 R22, [R9+0x6c0] ;  /* 0x0006c00009167984 */ /* 0x000ee60000000400 */
[----:B------:R-:W-:Y:S01]  /*0960*/  FFMA R25, R13, R25, R12 ;  /* 0x000000190d197223 */ /* 0x000fe2000000000c */
[----:B------:R-:W4:Y:S04]  /*0970*/  LDS.U16 R23, [R9+0x700] ;  /* 0x0007000009177984 */ /* 0x000f280000000400 */
[----:B------:R-:W5:Y:S01]  /*0980*/  LDS.64 R12, [R8+0x38] ;  /* 0x00003800080c7984 */ /* 0x000f620000000a00 */
[----:B0-----:R-:W-:-:S03]  /*0990*/  HADD2.F32 R26, -RZ, R20.H0_H0 ;  /* 0x20000014ff1a7230 */ /* 0x001fc60000004100 */
[----:B------:R-:W0:Y:S01]  /*09a0*/  LDS.U16 R20, [R9+0x740] ;  /* 0x0007400009147984 */ /* 0x000e220000000400 */
[----:B------:R-:W-:-:S05]  /*09b0*/  HADD2.F32 R24, -RZ, R14.H0_H0 ;  /* 0x2000000eff187230 */ /* 0x000fca0000004100 */
[----:B------:R-:W-:Y:S02]  /*09c0*/  FFMA R26, R24, R26, R25 ;  /* 0x0000001a181a7223 */ /* 0x000fe40000000019 */
[----:B------:R-:W0:Y:S04]  /*09d0*/  LDS.U16 R25, [R9+0x780] ;  /* 0x0007800009197984 */ /* 0x000e280000000400 */
[----:B------:R-:W0:Y:S01]  /*09e0*/  LDS.U16 R24, [R9+0x7c0] ;  /* 0x0007c00009187984 */ /* 0x000e220000000400 */
[----:B------:R-:W-:Y:S02]  /*09f0*/  HADD2.F32 R27, -RZ, R14.H1_H1 ;  /* 0x3000000eff1b7230 */ /* 0x000fe40000004100 */
[----:B-1----:R-:W-:Y:S02]  /*0a00*/  HADD2.F32 R17, -RZ, R17.H0_H0 ;  /* 0x20000011ff117230 */ /* 0x002fe40000004100 */
[----:B------:R-:W-:-:S02]  /*0a10*/  HADD2.F32 R14, -RZ, R15.H0_H0 ;  /* 0x2000000fff0e7230 */ /* 0x000fc40000004100 */
[----:B--2---:R-:W-:Y:S02]  /*0a20*/  HADD2.F32 R21, -RZ, R21.H0_H0 ;  /* 0x20000015ff157230 */ /* 0x004fe40000004100 */
[----:B------:R-:W-:Y:S01]  /*0a30*/  FFMA R17, R27, R17, R26 ;  /* 0x000000111b117223 */ /* 0x000fe2000000001a */
[----:B------:R-:W-:Y:S01]  /*0a40*/  HADD2.F32 R15, -RZ, R15.H1_H1 ;  /* 0x3000000fff0f7230 */ /* 0x000fe20000004100 */
[----:B------:R-:W-:Y:S01]  /*0a50*/  UIADD3 UR4, UPT, UPT, UR4, 0x20, URZ ;  /* 0x0000002004047890 */ /* 0x000fe2000fffe0ff */
[----:B---3--:R-:W-:Y:S02]  /*0a60*/  HADD2.F32 R22, -RZ, R22.H0_H0 ;  /* 0x20000016ff167230 */ /* 0x008fe40000004100 */
[----:B------:R-:W-:Y:S01]  /*0a70*/  FFMA R14, R14, R21, R17 ;  /* 0x000000150e0e7223 */ /* 0x000fe20000000011 */
[----:B----4-:R-:W-:-:S03]  /*0a80*/  HADD2.F32 R23, -RZ, R23.H0_H0 ;  /* 0x20000017ff177230 */ /* 0x010fc60000004100 */
[----:B------:R-:W-:Y:S01]  /*0a90*/  FFMA R14, R15, R22, R14 ;  /* 0x000000160f0e7223 */ /* 0x000fe2000000000e */
[----:B------:R-:W-:Y:S01]  /*0aa0*/  ISETP.LE.AND P1, PT, R6, UR4, PT ;  /* 0x0000000406007c0c */ /* 0x000fe2000bf23270 */
[--C-:B-----5:R-:W-:Y:S02]  /*0ab0*/  HADD2.F32 R17, -RZ, R12.reuse.H0_H0 ;  /* 0x2000000cff117230 */ /* 0x120fe40000004100 */
[----:B------:R-:W-:Y:S02]  /*0ac0*/  HADD2.F32 R15, -RZ, R12.H1_H1 ;  /* 0x3000000cff0f7230 */ /* 0x000fe40000004100 */
[----:B0-----:R-:W-:Y:S02]  /*0ad0*/  HADD2.F32 R20, -RZ, R20.H0_H0 ;  /* 0x20000014ff147230 */ /* 0x001fe40000004100 */
[----:B------:R-:W-:Y:S01]  /*0ae0*/  FFMA R14, R17, R23, R14 ;  /* 0x00000017110e7223 */ /* 0x000fe2000000000e */
[----:B------:R-:W-:-:S03]  /*0af0*/  HADD2.F32 R17, -RZ, R13.H0_H0 ;  /* 0x2000000dff117230 */ /* 0x000fc60000004100 */
[----:B------:R-:W-:Y:S01]  /*0b00*/  FFMA R14, R15, R20, R14 ;  /* 0x000000140f0e7223 */ /* 0x000fe2000000000e */
[----:B------:R-:W-:Y:S02]  /*0b10*/  HADD2.F32 R25, -RZ, R25.H0_H0 ;  /* 0x20000019ff197230 */ /* 0x000fe40000004100 */
[----:B------:R-:W-:Y:S02]  /*0b20*/  HADD2.F32 R12, -RZ, R13.H1_H1 ;  /* 0x3000000dff0c7230 */ /* 0x000fe40000004100 */
[----:B------:R-:W-:Y:S02]  /*0b30*/  HADD2.F32 R24, -RZ, R24.H0_H0 ;  /* 0x20000018ff187230 */ /* 0x000fe40000004100 */
[----:B------:R-:W-:Y:S01]  /*0b40*/  FFMA R17, R17, R25, R14 ;  /* 0x0000001911117223 */ /* 0x000fe2000000000e */
[----:B------:R-:W-:Y:S02]  /*0b50*/  IADD3 R10, PT, PT, R10, 0x20, RZ ;  /* 0x000000200a0a7810 */ /* 0x000fe40007ffe0ff */
[----:B------:R-:W-:Y:S01]  /*0b60*/  IADD3 R2, PT, PT, R2, 0x20, RZ ;  /* 0x0000002002027810 */ /* 0x000fe20007ffe0ff */
[----:B------:R-:W-:Y:S01]  /*0b70*/  FFMA R17, R12, R24, R17 ;  /* 0x000000180c117223 */ /* 0x000fe20000000011 */
[----:B------:R-:W-:-:S02]  /*0b80*/  IADD3 R3, PT, PT, R3, 0x20, RZ ;  /* 0x0000002003037810 */ /* 0x000fc40007ffe0ff */
[----:B------:R-:W-:Y:S01]  /*0b90*/  LEA R7, R6, R7, 0x5 ;  /* 0x0000000706077211 */ /* 0x000fe200078e28ff */
[----:B------:R-:W-:Y:S06]  /*0ba0*/  BAR.SYNC.DEFER_BLOCKING 0x0 ;  /* 0x0000000000007b1d */ /* 0x000fec0000010000 */
[----:B------:R-:W-:Y:S05]  /*0bb0*/  @!P1 BRA `(.L_x_66) ;  /* 0xfffffff400889947 */ /* 0x000fea000383ffff */
.L_x_65:
[----:B------:R-:W-:-:S04]  /*0bc0*/  VIMNMX R3, PT, PT, R5, R4, !PT ;  /* 0x0000000405037248 */ /* 0x000fc80007fe0100 */
[----:B------:R-:W-:-:S13]  /*0bd0*/  ISETP.GE.AND P0, PT, R3, R6, PT ;  /* 0x000000060300720c */ /* 0x000fda0003f06270 */
[----:B------:R-:W-:Y:S05]  /*0be0*/  @P0 EXIT ;  /* 0x000000000000094d */ /* 0x000fea0003800000 */
[----:B------:R-:W0:Y:S01]  /*0bf0*/  LDC.64 R2, c[0x0][0x398] ;  /* 0x0000e600ff027b82 */ /* 0x000e220000000a00 */
[----:B------:R-:W-:Y:S01]  /*0c00*/  IMAD R5, R4, R6, R5 ;  /* 0x0000000604057224 */ /* 0x000fe200078e0205 */
[----:B------:R-:W-:-:S03]  /*0c10*/  F2FP.F16.F32.PACK_AB R17, RZ, R17 ;  /* 0x00000011ff11723e */ /* 0x000fc600000000ff */
[----:B0-----:R-:W-:-:S05]  /*0c20*/  IMAD.WIDE R2, R5, 0x2, R2 ;  /* 0x0000000205027825 */ /* 0x001fca00078e0202 */
[----:B------:R-:W-:Y:S01]  /*0c30*/  STG.E.U16 desc[UR8][R2.64], R17 ;  /* 0x0000001102007986 */ /* 0x000fe2000c101508 */
[----:B------:R-:W-:Y:S05]  /*0c40*/  EXIT ;  /* 0x000000000000794d */ /* 0x000fea0003800000 */
.L_x_67:
        /* <DEDUP_REMOVED lines=11> */
.L_x_78:


//--------------------- .text._Z11matmul_elemiP6__halfS0_S0_ --------------------------
	.section	.text._Z11matmul_elemiP6__halfS0_S0_,"ax",@progbits
	.align	128
        .global         _Z11matmul_elemiP6__halfS0_S0_
        .type           _Z11matmul_elemiP6__halfS0_S0_,@function
        .size           _Z11matmul_elemiP6__halfS0_S0_,(.L_x_79 - _Z11matmul_elemiP6__halfS0_S0_)
        .other          _Z11matmul_elemiP6__halfS0_S0_,@"STO_CUDA_ENTRY STV_DEFAULT"
_Z11matmul_elemiP6__halfS0_S0_:
.text._Z11matmul_elemiP6__halfS0_S0_:
[----:B------:R-:W-:Y:S01]  /*0000*/  LDC R1, c[0x0][0x37c] ;  /* 0x0000df00ff017b82 */ /* 0x000fe20000000800 */
[----:B------:R-:W0:Y:S07]  /*0010*/  S2R R3, SR_TID.X ;  /* 0x0000000000037919 */ /* 0x000e2e0000002100 */
[----:B------:R-:W0:Y:S01]  /*0020*/  LDC R0, c[0x0][0x360] ;  /* 0x0000d800ff007b82 */ /* 0x000e220000000800 */
[----:B------:R-:W1:Y:S01]  /*0030*/  LDCU UR12, c[0x0][0x380] ;  /* 0x00007000ff0c77ac */ /* 0x000e620008000800 */
[----:B------:R-:W2:Y:S06]  /*0040*/  S2R R2, SR_TID.Y ;  /* 0x0000000000027919 */ /* 0x000eac0000002200 */
[----:B------:R-:W0:Y:S08]  /*0050*/  S2UR UR4, SR_CTAID.X ;  /* 0x00000000000479c3 */ /* 0x000e300000002500 */
[----:B------:R-:W2:Y:S08]  /*0060*/  S2UR UR5, SR_CTAID.Y ;  /* 0x00000000000579c3 */ /* 0x000eb00000002600 */
[----:B------:R-:W2:Y:S01]  /*0070*/  LDC R13, c[0x0][0x364] ;  /* 0x0000d900ff0d7b82 */ /* 0x000ea20000000800 */
[----:B0-----:R-:W-:-:S02]  /*0080*/  IMAD R0, R0, UR4, R3 ;  /* 0x0000000400007c24 */ /* 0x001fc4000f8e0203 */
[----:B--2---:R-:W-:-:S05]  /*0090*/  IMAD R13, R13, UR5, R2 ;  /* 0x000000050d0d7c24 */ /* 0x004fca000f8e0202 */
[----:B------:R-:W-:-:S04]  /*00a0*/  VIMNMX R2, PT, PT, R0, R13, !PT ;  /* 0x0000000d00027248 */ /* 0x000fc80007fe0100 */
[----:B-1----:R-:W-:-:S13]  /*00b0*/  ISETP.GE.AND P0, PT, R2, UR12, PT ;  /* 0x0000000c02007c0c */ /* 0x002fda000bf06270 */
[----:B------:R-:W-:Y:S05]  /*00c0*/  @P0 EXIT ;  /* 0x000000000000094d */ /* 0x000fea0003800000 */
[----:B------:R-:W-:Y:S01]  /*00d0*/  UISETP.GE.U32.AND UP0, UPT, UR12, 0x8, UPT ;  /* 0x000000080c00788c */ /* 0x000fe2000bf06070 */
[----:B------:R-:W-:Y:S02]  /*00e0*/  HFMA2 R20, -RZ, RZ, 0, 0 ;  /* 0x00000000ff147431 */ /* 0x000fe400000001ff */
[----:B------:R-:W-:Y:S01]  /*00f0*/  IMAD R13, R13, UR12, RZ ;  /* 0x0000000c0d0d7c24 */ /* 0x000fe2000f8e02ff */
[----:B------:R-:W-:Y:S01]  /*0100*/  UMOV UR4, URZ ;  /* 0x000000ff00047c82 */ /* 0x000fe20008000000 */
[----:B------:R-:W0:Y:S04]  /*0110*/  LDCU.64 UR10, c[0x0][0x358] ;  /* 0x00006b00ff0a77ac */ /* 0x000e280008000a00 */
[----:B------:R-:W-:Y:S05]  /*0120*/  BRA.U !UP0, `(.L_x_68) ;  /* 0x0000000508407547 */ /* 0x000fea000b800000 */
[----:B------:R-:W1:Y:S01]  /*0130*/  LDC.64 R2, c[0x0][0x388] ;  /* 0x0000e200ff027b82 */ /* 0x000e620000000a00 */
[----:B------:R-:W2:Y:S01]  /*0140*/  LDCU.64 UR14, c[0x0][0x390] ;  /* 0x00007200ff0e77ac */ /* 0x000ea20008000a00 */
[----:B------:R-:W-:Y:S02]  /*0150*/  MOV R20, RZ ;  /* 0x000000ff00147202 */ /* 0x000fe40000000f00 */
[----:B------:R-:W-:Y:S01]  /*0160*/  MOV R12, R0 ;  /* 0x00000000000c7202 */ /* 0x000fe20000000f00 */
[----:B------:R-:W-:-:S04]  /*0170*/  ULOP3.LUT UR4, UR12, 0x7ffffff8, URZ, 0xc0, !UPT ;  /* 0x7ffffff80c047892 */ /* 0x000fc8000f8ec0ff */
[----:B------:R-:W-:Y:S02]  /*0180*/  UIADD3 UR5, UPT, UPT, -UR4, URZ, URZ ;  /* 0x000000ff04057290 */ /* 0x000fe4000fffe1ff */
[----:B--2---:R-:W-:Y:S02]  /*0190*/  UIMAD.WIDE UR6, UR12, 0xc, UR14 ;  /* 0x0000000c0c0678a5 */ /* 0x004fe4000f8e020e */
[----:B------:R-:W-:Y:S01]  /*01a0*/  UIMAD.WIDE UR8, UR12, 0xe, UR14 ;  /* 0x0000000e0c0878a5 */ /* 0x000fe2000f8e020e */
[----:B-1----:R-:W-:-:S03]  /*01b0*/  IMAD.WIDE.U32 R2, R13, 0x2, R2 ;  /* 0x000000020d027825 */ /* 0x002fc600078e0002 */
[----:B------:R-:W-:-:S04]  /*01c0*/  IADD3 R2, P0, PT, R2, 0x8, RZ ;  /* 0x0000000802027810 */ /* 0x000fc80007f1e0ff */
[----:B------:R-:W-:-:S09]  /*01d0*/  IADD3.X R3, PT, PT, RZ, R3, RZ, P0, !PT ;  /* 0x00000003ff037210 */ /* 0x000fd200007fe4ff */
.L_x_69:
[----:B------:R-:W-:Y:S01]  /*01e0*/  UIMAD.WIDE UR18, UR12, 0x2, UR14 ;  /* 0x000000020c1278a5 */ /* 0x000fe2000f8e020e */
[----:B------:R-:W-:Y:S01]  /*01f0*/  MOV R7, 0x2 ;  /* 0x0000000200077802 */ /* 0x000fe20000000f00 */
[----:B------:R-:W-:Y:S01]  /*0200*/  UIMAD.WIDE UR20, UR12, 0x4, UR14 ;  /* 0x000000040c1478a5 */ /* 0x000fe2000f8e020e */
[----:B------:R-:W-:Y:S01]  /*0210*/  HFMA2 R11, -RZ, RZ, 0, 1.1920928955078125e-07 ;  /* 0x00000002ff0b7431 */ /* 0x000fe200000001ff */
[----:B------:R-:W-:Y:S01]  /*0220*/  UIMAD.WIDE UR16, UR12, 0x6, UR14 ;  /* 0x000000060c1078a5 */ /* 0x000fe2000f8e020e */
[----:B0-----:R-:W2:Y:S01]  /*0230*/  LDG.E.U16 R23, desc[UR10][R2.64+-0x8] ;  /* 0xfffff80a02177981 */ /* 0x001ea2000c1e1500 */
[----:B------:R-:W-:Y:S01]  /*0240*/  MOV R4, UR18 ;  /* 0x0000001200047c02 */ /* 0x000fe20008000f00 */
[----:B------:R-:W-:Y:S01]  /*0250*/  IMAD.WIDE R6, R12, R7, UR14 ;  /* 0x0000000e0c067e25 */ /* 0x000fe2000f8e0207 */
[----:B------:R-:W-:Y:S01]  /*0260*/  MOV R5, UR19 ;  /* 0x0000001300057c02 */ /* 0x000fe20008000f00 */
[----:B------:R-:W3:Y:S01]  /*0270*/  LDG.E.U16 R22, desc[UR10][R2.64+-0x6] ;  /* 0xfffffa0a02167981 */ /* 0x000ee2000c1e1500 */
[----:B------:R-:W-:-:S02]  /*0280*/  MOV R8, UR20 ;  /* 0x0000001400087c02 */ /* 0x000fc40008000f00 */
[----:B------:R-:W-:Y:S01]  /*0290*/  MOV R9, UR21 ;  /* 0x0000001500097c02 */ /* 0x000fe20008000f00 */
[C---:B------:R-:W-:Y:S01]  /*02a0*/  IMAD.WIDE R4, R12.reuse, 0x2, R4 ;  /* 0x000000020c047825 */ /* 0x040fe200078e0204 */
[----:B------:R0:W4:Y:S03]  /*02b0*/  LDG.E.U16 R21, desc[UR10][R6.64] ;  /* 0x0000000a06157981 */ /* 0x000126000c1e1500 */
[----:B------:R-:W-:Y:S02]  /*02c0*/  HFMA2 R27, -RZ, RZ, 0, 1.1920928955078125e-07 ;  /* 0x00000002ff1b7431 */ /* 0x000fe400000001ff */
[C---:B------:R-:W-:Y:S01]  /*02d0*/  IMAD.WIDE R10, R12.reuse, R11, UR16 ;  /* 0x000000100c0a7e25 */ /* 0x040fe2000f8e020b */
[----:B------:R1:W5:Y:S01]  /*02e0*/  LDG.E.U16 R19, desc[UR10][R4.64] ;  /* 0x0000000a04137981 */ /* 0x000362000c1e1500 */
[----:B------:R-:W-:Y:S02]  /*02f0*/  UIMAD.WIDE UR16, UR12, 0x8, UR14 ;  /* 0x000000080c1078a5 */ /* 0x000fe4000f8e020e */
[----:B------:R-:W-:Y:S01]  /*0300*/  IMAD.WIDE R8, R12, 0x2, R8 ;  /* 0x000000020c087825 */ /* 0x000fe200078e0208 */
[----:B------:R-:W-:Y:S01]  /*0310*/  MOV R25, 0x2 ;  /* 0x0000000200197802 */ /* 0x000fe20000000f00 */
[----:B------:R-:W5:Y:S01]  /*0320*/  LDG.E.U16 R18, desc[UR10][R2.64+-0x4] ;  /* 0xfffffc0a02127981 */ /* 0x000f62000c1e1500 */
[----:B------:R-:W-:-:S03]  /*0330*/  UIMAD.WIDE UR18, UR12, 0xa, UR14 ;  /* 0x0000000a0c1278a5 */ /* 0x000fc6000f8e020e */
[----:B------:R-:W5:Y:S01]  /*0340*/  LDG.E.U16 R17, desc[UR10][R8.64] ;  /* 0x0000000a08117981 */ /* 0x000f62000c1e1500 */
[----:B0-----:R-:W-:-:S03]  /*0350*/  IMAD.WIDE R6, R12, R25, UR16 ;  /* 0x000000100c067e25 */ /* 0x001fc6000f8e0219 */
[----:B------:R0:W5:Y:S01]  /*0360*/  LDG.E.U16 R15, desc[UR10][R10.64] ;  /* 0x0000000a0a0f7981 */ /* 0x000162000c1e1500 */
[----:B-1----:R-:W-:-:S03]  /*0370*/  IMAD.WIDE R4, R12, R27, UR18 ;  /* 0x000000120c047e25 */ /* 0x002fc6000f8e021b */
[----:B------:R-:W5:Y:S04]  /*0380*/  LDG.E.U16 R16, desc[UR10][R2.64+-0x2] ;  /* 0xfffffe0a02107981 */ /* 0x000f68000c1e1500 */
[----:B------:R-:W5:Y:S01]  /*0390*/  LDG.E.U16 R14, desc[UR10][R2.64] ;  /* 0x0000000a020e7981 */ /* 0x000f62000c1e1500 */
[----:B0-----:R-:W-:-:S03]  /*03a0*/  MOV R11, 0x2 ;  /* 0x00000002000b7802 */ /* 0x001fc60000000f00 */
[----:B------:R-:W5:Y:S02]  /*03b0*/  LDG.E.U16 R6, desc[UR10][R6.64] ;  /* 0x0000000a06067981 */ /* 0x000f64000c1e1500 */
[CC--:B------:R-:W-:Y:S02]  /*03c0*/  IMAD.WIDE R8, R12.reuse, R11.reuse, UR6 ;  /* 0x000000060c087e25 */ /* 0x0c0fe4000f8e020b */
[----:B------:R-:W5:Y:S04]  /*03d0*/  LDG.E.U16 R24, desc[UR10][R2.64+0x2] ;  /* 0x0000020a02187981 */ /* 0x000f68000c1e1500 */
[----:B------:R-:W5:Y:S01]  /*03e0*/  LDG.E.U16 R4, desc[UR10][R4.64] ;  /* 0x0000000a04047981 */ /* 0x000f62000c1e1500 */
[----:B------:R-:W-:-:S03]  /*03f0*/  IMAD.WIDE R10, R12, R11, UR8 ;  /* 0x000000080c0a7e25 */ /* 0x000fc6000f8e020b */
[----:B------:R-:W5:Y:S04]  /*0400*/  LDG.E.U16 R8, desc[UR10][R8.64] ;  /* 0x0000000a08087981 */ /* 0x000f68000c1e1500 */
[----:B------:R-:W5:Y:S04]  /*0410*/  LDG.E.U16 R26, desc[UR10][R2.64+0x4] ;  /* 0x0000040a021a7981 */ /* 0x000f68000c1e1500 */
[----:B------:R0:W5:Y:S04]  /*0420*/  LDG.E.U16 R25, desc[UR10][R2.64+0x6] ;  /* 0x0000060a02197981 */ /* 0x000168000c1e1500 */
[----:B------:R-:W5:Y:S01]  /*0430*/  LDG.E.U16 R10, desc[UR10][R10.64] ;  /* 0x0000000a0a0a7981 */ /* 0x000f62000c1e1500 */
[----:B------:R-:W-:-:S04]  /*0440*/  UIADD3 UR5, UPT, UPT, UR5, 0x8, URZ ;  /* 0x0000000805057890 */ /* 0x000fc8000fffe0ff */
[----:B------:R-:W-:Y:S01]  /*0450*/  UISETP.NE.AND UP0, UPT, UR5, URZ, UPT ;  /* 0x000000ff0500728c */ /* 0x000fe2000bf05270 */
[----:B0-----:R-:W-:-:S04]  /*0460*/  IADD3 R2, P0, PT, R2, 0x10, RZ ;  /* 0x0000001002027810 */ /* 0x001fc80007f1e0ff */
[----:B------:R-:W-:Y:S01]  /*0470*/  IADD3.X R3, PT, PT, RZ, R3, RZ, P0, !PT ;  /* 0x00000003ff037210 */ /* 0x000fe200007fe4ff */
[----:B--2---:R-:W-:Y:S02]  /*0480*/  HADD2.F32 R23, -RZ, R23.H0_H0 ;  /* 0x20000017ff177230 */ /* 0x004fe40000004100 */
[----:B---3--:R-:W-:Y:S02]  /*0490*/  HADD2.F32 R22, -RZ, R22.H0_H0 ;  /* 0x20000016ff167230 */ /* 0x008fe40000004100 */
[----:B----4-:R-:W-:Y:S02]  /*04a0*/  HADD2.F32 R21, -RZ, R21.H0_H0 ;  /* 0x20000015ff157230 */ /* 0x010fe40000004100 */
[----:B-----5:R-:W-:-:S03]  /*04b0*/  HADD2.F32 R19, -RZ, R19.H0_H0 ;  /* 0x20000013ff137230 */ /* 0x020fc60000004100 */
[----:B------:R-:W-:Y:S01]  /*04c0*/  FFMA R21, R23, R21, R20 ;  /* 0x0000001517157223 */ /* 0x000fe20000000014 */
[----:B------:R-:W-:-:S03]  /*04d0*/  HADD2.F32 R18, -RZ, R18.H0_H0 ;  /* 0x20000012ff127230 */ /* 0x000fc60000004100 */
[----:B------:R-:W-:Y:S01]  /*04e0*/  FFMA R19, R22, R19, R21 ;  /* 0x0000001316137223 */ /* 0x000fe20000000015 */
[----:B------:R-:W-:Y:S02]  /*04f0*/  HADD2.F32 R17, -RZ, R17.H0_H0 ;  /* 0x20000011ff117230 */ /* 0x000fe40000004100 */
        /* <DEDUP_REMOVED lines=11> */
[----:B------:R-:W-:Y:S01]  /*05b0*/  HADD2.F32 R7, -RZ, R26.H0_H0 ;  /* 0x2000001aff077230 */ /* 0x000fe20000004100 */
[----:B------:R-:W-:Y:S01]  /*05c0*/  MOV R5, UR12 ;  /* 0x0000000c00057c02 */ /* 0x000fe20008000f00 */
[----:B------:R-:W-:-:S03]  /*05d0*/  HADD2.F32 R25, -RZ, R25.H0_H0 ;  /* 0x20000019ff197230 */ /* 0x000fc60000004100 */
[----:B------:R-:W-:Y:S01]  /*05e0*/  FFMA R4, R7, R8, R4 ;  /* 0x0000000807047223 */ /* 0x000fe20000000004 */
[----:B------:R-:W-:Y:S01]  /*05f0*/  HADD2.F32 R10, -RZ, R10.H0_H0 ;  /* 0x2000000aff0a7230 */ /* 0x000fe20000004100 */
[----:B------:R-:W-:-:S04]  /*0600*/  LEA R12, R5, R12, 0x3 ;  /* 0x0000000c050c7211 */ /* 0x000fc800078e18ff */
[----:B------:R-:W-:Y:S01]  /*0610*/  FFMA R20, R25, R10, R4 ;  /* 0x0000000a19147223 */ /* 0x000fe20000000004 */
[----:B------:R-:W-:Y:S06]  /*0620*/  BRA.U UP0, `(.L_x_69) ;  /* 0xfffffff900ec7547 */ /* 0x000fec000b83ffff */
.L_x_68:
[----:B------:R-:W-:-:S04]  /*0630*/  ULOP3.LUT UR6, UR12, 0x7, URZ, 0xc0, !UPT ;  /* 0x000000070c067892 */ /* 0x000fc8000f8ec0ff */
[----:B------:R-:W-:-:S09]  /*0640*/  UISETP.NE.AND UP0, UPT, UR6, URZ, UPT ;  /* 0x000000ff0600728c */ /* 0x000fd2000bf05270 */
[----:B------:R-:W-:Y:S05]  /*0650*/  BRA.U !UP0, `(.L_x_70) ;  /* 0x0000000508587547 */ /* 0x000fea000b800000 */
[----:B------:R-:W-:Y:S02]  /*0660*/  UISETP.GE.U32.AND UP0, UPT, UR6, 0x4, UPT ;  /* 0x000000040600788c */ /* 0x000fe4000bf06070 */
[----:B------:R-:W-:-:S04]  /*0670*/  ULOP3.LUT UR5, UR12, 0x3, URZ, 0xc0, !UPT ;  /* 0x000000030c057892 */ /* 0x000fc8000f8ec0ff */
[----:B------:R-:W-:-:S03]  /*0680*/  UISETP.NE.AND UP1, UPT, UR5, URZ, UPT ;  /* 0x000000ff0500728c */ /* 0x000fc6000bf25270 */
[----:B------:R-:W-:Y:S08]  /*0690*/  BRA.U !UP0, `(.L_x_71) ;  /* 0x00000001089c7547 */ /* 0x000ff0000b800000 */
[----:B------:R-:W1:Y:S01]  /*06a0*/  LDC.64 R6, c[0x0][0x390] ;  /* 0x0000e400ff067b82 */ /* 0x000e620000000a00 */
[----:B------:R-:W2:Y:S01]  /*06b0*/  LDCU.64 UR6, c[0x0][0x388] ;  /* 0x00007100ff0677ac */ /* 0x000ea20008000a00 */
[----:B------:R-:W-:Y:S02]  /*06c0*/  MOV R9, UR4 ;  /* 0x0000000400097c02 */ /* 0x000fe40008000f00 */
[C---:B------:R-:W-:Y:S02]  /*06d0*/  IADD3 R3, PT, PT, R13.reuse, UR4, RZ ;  /* 0x000000040d037c10 */ /* 0x040fe4000fffe0ff */
[----:B------:R-:W-:Y:S01]  /*06e0*/  IADD3 R10, P0, PT, R13, UR4, RZ ;  /* 0x000000040d0a7c10 */ /* 0x000fe2000ff1e0ff */
[----:B------:R-:W-:Y:S01]  /*06f0*/  IMAD R9, R9, UR12, R0 ;  /* 0x0000000c09097c24 */ /* 0x000fe2000f8e0200 */
[----:B------:R-:W3:Y:S01]  /*0700*/  LDC.64 R4, c[0x0][0x388] ;  /* 0x0000e200ff047b82 */ /* 0x000ee20000000a00 */
[----:B------:R-:W-:Y:S02]  /*0710*/  MOV R11, UR12 ;  /* 0x0000000c000b7c02 */ /* 0x000fe40008000f00 */
[----:B------:R-:W-:Y:S01]  /*0720*/  MOV R15, UR12 ;  /* 0x0000000c000f7c02 */ /* 0x000fe20008000f00 */
[----:B-1----:R-:W-:Y:S01]  /*0730*/  IMAD.WIDE R6, R9, 0x2, R6 ;  /* 0x0000000209067825 */ /* 0x002fe200078e0206 */
[----:B------:R-:W-:-:S05]  /*0740*/  MOV R9, UR12 ;  /* 0x0000000c00097c02 */ /* 0x000fca0008000f00 */
[----:B------:R-:W-:Y:S02]  /*0750*/  IMAD.WIDE R8, R9, 0x2, R6 ;  /* 0x0000000209087825 */ /* 0x000fe400078e0206 */
[----:B0-----:R-:W4:Y:S02]  /*0760*/  LDG.E.U16 R6, desc[UR10][R6.64] ;  /* 0x0000000a06067981 */ /* 0x001f24000c1e1500 */
[----:B---3--:R-:W-:Y:S01]  /*0770*/  IMAD.WIDE.U32 R4, R3, 0x2, R4 ;  /* 0x0000000203047825 */ /* 0x008fe200078e0004 */
[----:B------:R-:W-:Y:S01]  /*0780*/  IADD3.X R3, PT, PT, RZ, RZ, RZ, P0, !PT ;  /* 0x000000ffff037210 */ /* 0x000fe200007fe4ff */
[----:B------:R-:W3:Y:S01]  /*0790*/  LDG.E.U16 R16, desc[UR10][R8.64] ;  /* 0x0000000a08107981 */ /* 0x000ee2000c1e1500 */
[----:B--2---:R-:W-:-:S03]  /*07a0*/  LEA R2, P0, R10, UR6, 0x1 ;  /* 0x000000060a027c11 */ /* 0x004fc6000f8008ff */
[----:B------:R-:W2:Y:S01]  /*07b0*/  LDG.E.U16 R4, desc[UR10][R4.64] ;  /* 0x0000000a04047981 */ /* 0x000ea2000c1e1500 */
[----:B------:R-:W-:Y:S01]  /*07c0*/  LEA.HI.X R3, R10, UR7, R3, 0x1, P0 ;  /* 0x000000070a037c11 */ /* 0x000fe200080f0c03 */
[----:B------:R-:W-:-:S04]  /*07d0*/  IMAD.WIDE R10, R11, 0x2, R8 ;  /* 0x000000020b0a7825 */ /* 0x000fc800078e0208 */
[----:B------:R-:W5:Y:S01]  /*07e0*/  LDG.E.U16 R12, desc[UR10][R2.64+0x2] ;  /* 0x0000020a020c7981 */ /* 0x000f62000c1e1500 */
[----:B------:R-:W-:-:S03]  /*07f0*/  IMAD.WIDE R14, R15, 0x2, R10 ;  /* 0x000000020f0e7825 */ /* 0x000fc600078e020a */
[----:B------:R-:W5:Y:S04]  /*0800*/  LDG.E.U16 R17, desc[UR10][R2.64+0x4] ;  /* 0x0000040a02117981 */ /* 0x000f68000c1e1500 */
[----:B------:R-:W5:Y:S04]  /*0810*/  LDG.E.U16 R10, desc[UR10][R10.64] ;  /* 0x0000000a0a0a7981 */ /* 0x000f68000c1e1500 */
[----:B------:R-:W5:Y:S04]  /*0820*/  LDG.E.U16 R18, desc[UR10][R2.64+0x6] ;  /* 0x0000060a02127981 */ /* 0x000f68000c1e1500 */
[----:B------:R-:W5:Y:S01]  /*0830*/  LDG.E.U16 R14, desc[UR10][R14.64] ;  /* 0x0000000a0e0e7981 */ /* 0x000f62000c1e1500 */
[----:B------:R-:W-:Y:S01]  /*0840*/  UIADD3 UR4, UPT, UPT, UR4, 0x4, URZ ;  /* 0x0000000404047890 */ /* 0x000fe2000fffe0ff */
[----:B----4-:R-:W-:-:S02]  /*0850*/  HADD2.F32 R6, -RZ, R6.H0_H0 ;  /* 0x20000006ff067230 */ /* 0x010fc40000004100 */
[----:B---3--:R-:W-:Y:S02]  /*0860*/  HADD2.F32 R16, -RZ, R16.H0_H0 ;  /* 0x20000010ff107230 */ /* 0x008fe40000004100 */
[----:B--2---:R-:W-:-:S05]  /*0870*/  HADD2.F32 R5, -RZ, R4.H0_H0 ;  /* 0x20000004ff057230 */ /* 0x004fca0000004100 */
[----:B------:R-:W-:Y:S01]  /*0880*/  FFMA R5, R5, R6, R20 ;  /* 0x0000000605057223 */ /* 0x000fe20000000014 */
[----:B-----5:R-:W-:Y:S02]  /*0890*/  HADD2.F32 R12, -RZ, R12.H0_H0 ;  /* 0x2000000cff0c7230 */ /* 0x020fe40000004100 */
[----:B------:R-:W-:-:S03]  /*08a0*/  HADD2.F32 R4, -RZ, R17.H0_H0 ;  /* 0x20000011ff047230 */ /* 0x000fc60000004100 */
[----:B------:R-:W-:Y:S01]  /*08b0*/  FFMA R5, R12, R16, R5 ;  /* 0x000000100c057223 */ /* 0x000fe20000000005 */
[----:B------:R-:W-:Y:S02]  /*08c0*/  HADD2.F32 R6, -RZ, R10.H0_H0 ;  /* 0x2000000aff067230 */ /* 0x000fe40000004100 */
[----:B------:R-:W-:-:S03]  /*08d0*/  HADD2.F32 R3, -RZ, R18.H0_H0 ;  /* 0x20000012ff037230 */ /* 0x000fc60000004100 */
[----:B------:R-:W-:Y:S01]  /*08e0*/  FFMA R4, R4, R6, R5 ;  /* 0x0000000604047223 */ /* 0x000fe20000000005 */
[----:B------:R-:W-:-:S05]  /*08f0*/  HADD2.F32 R14, -RZ, R14.H0_H0 ;  /* 0x2000000eff0e7230 */ /* 0x000fca0000004100 */
[----:B------:R-:W-:-:S07]  /*0900*/  FFMA R20, R3, R14, R4 ;  /* 0x0000000e03147223 */ /* 0x000fce0000000004 */
.L_x_71:
[----:B------:R-:W-:Y:S05]  /*0910*/  BRA.U !UP1, `(.L_x_70) ;  /* 0x0000000109a87547 */ /* 0x000fea000b800000 */
[----:B------:R-:W-:Y:S02]  /*0920*/  UISETP.NE.AND UP0, UPT, UR5, 0x1, UPT ;  /* 0x000000010500788c */ /* 0x000fe4000bf05270 */
[----:B------:R-:W-:-:S04]  /*0930*/  ULOP3.LUT UR6, UR12, 0x1, URZ, 0xc0, !UPT ;  /* 0x000000010c067892 */ /* 0x000fc8000f8ec0ff */
[----:B------:R-:W-:-:S03]  /*0940*/  UISETP.NE.U32.AND UP1, UPT, UR6, 0x1, UPT ;  /* 0x000000010600788c */ /* 0x000fc6000bf25070 */
[----:B------:R-:W-:Y:S08]  /*0950*/  BRA.U !UP0, `(.L_x_72) ;  /* 0x0000000108647547 */ /* 0x000ff0000b800000 */
[----:B------:R-:W1:Y:S01]  /*0960*/  LDC.64 R4, c[0x0][0x390] ;  /* 0x0000e400ff047b82 */ /* 0x000e620000000a00 */
[----:B------:R-:W2:Y:S01]  /*0970*/  LDCU.64 UR6, c[0x0][0x388] ;  /* 0x00007100ff0677ac */ /* 0x000ea20008000a00 */
[----:B------:R-:W-:Y:S02]  /*0980*/  MOV R9, UR4 ;  /* 0x0000000400097c02 */ /* 0x000fe40008000f00 */
[C---:B------:R-:W-:Y:S02]  /*0990*/  IADD3 R7, PT, PT, R13.reuse, UR4, RZ ;  /* 0x000000040d077c10 */ /* 0x040fe4000fffe0ff */
[----:B------:R-:W-:Y:S01]  /*09a0*/  IADD3 R10, P0, PT, R13, UR4, RZ ;  /* 0x000000040d0a7c10 */ /* 0x000fe2000ff1e0ff */
[----:B------:R-:W-:Y:S01]  /*09b0*/  IMAD R9, R9, UR12, R0 ;  /* 0x0000000c09097c24 */ /* 0x000fe2000f8e0200 */
[----:B------:R-:W3:Y:S03]  /*09c0*/  LDC.64 R2, c[0x0][0x388] ;  /* 0x0000e200ff027b82 */ /* 0x000ee60000000a00 */
        /* <DEDUP_REMOVED lines=9> */
[----:B------:R-:W-:-:S05]  /*0a60*/  LEA.HI.X R7, R10, UR7, R7, 0x1, P0 ;  /* 0x000000070a077c11 */ /* 0x000fca00080f0c07 */
[----:B------:R-:W5:Y:S01]  /*0a70*/  LDG.E.U16 R6, desc[UR10][R6.64+0x2] ;  /* 0x0000020a06067981 */ /* 0x000f62000c1e1500 */
[----:B------:R-:W-:Y:S01]  /*0a80*/  UIADD3 UR4, UPT, UPT, UR4, 0x2, URZ ;  /* 0x0000000204047890 */ /* 0x000fe2000fffe0ff */
[----:B----4-:R-:W-:Y:S02]  /*0a90*/  HADD2.F32 R10, -RZ, R4.H0_H0 ;  /* 0x20000004ff0a7230 */ /* 0x010fe40000004100 */
[----:B---3--:R-:W-:Y:S02]  /*0aa0*/  HADD2.F32 R12, -RZ, R8.H0_H0 ;  /* 0x20000008ff0c7230 */ /* 0x008fe40000004100 */
[----:B--2---:R-:W-:-:S05]  /*0ab0*/  HADD2.F32 R11, -RZ, R2.H0_H0 ;  /* 0x20000002ff0b7230 */ /* 0x004fca0000004100 */
[----:B------:R-:W-:Y:S01]  /*0ac0*/  FFMA R10, R11, R10, R20 ;  /* 0x0000000a0b0a7223 */ /* 0x000fe20000000014 */
[----:B-----5:R-:W-:-:S05]  /*0ad0*/  HADD2.F32 R15, -RZ, R6.H0_H0 ;  /* 0x20000006ff0f7230 */ /* 0x020fca0000004100 */
[----:B------:R-:W-:-:S07]  /*0ae0*/  FFMA R20, R15, R12, R10 ;  /* 0x0000000c0f147223 */ /* 0x000fce000000000a */
.L_x_72:
[----:B------:R-:W-:Y:S05]  /*0af0*/  BRA.U UP1, `(.L_x_70) ;  /* 0x0000000101307547 */ /* 0x000fea000b800000 */
[----:B------:R-:W1:Y:S01]  /*0b00*/  LDC.64 R2, c[0x0][0x388] ;  /* 0x0000e200ff027b82 */ /* 0x000e620000000a00 */
[----:B------:R-:W-:Y:S02]  /*0b10*/  MOV R9, UR4 ;  /* 0x0000000400097c02 */ /* 0x000fe40008000f00 */
[----:B------:R-:W-:-:S03]  /*0b20*/  IADD3 R7, PT, PT, R13, UR4, RZ ;  /* 0x000000040d077c10 */ /* 0x000fc6000fffe0ff */
[----:B------:R-:W-:Y:S02]  /*0b30*/  IMAD R9, R9, UR12, R0 ;  /* 0x0000000c09097c24 */ /* 0x000fe4000f8e0200 */
[----:B------:R-:W2:Y:S01]  /*0b40*/  LDC.64 R4, c[0x0][0x390] ;  /* 0x0000e400ff047b82 */ /* 0x000ea20000000a00 */
[----:B-1----:R-:W-:-:S06]  /*0b50*/  IMAD.WIDE.U32 R2, R7, 0x2, R2 ;  /* 0x0000000207027825 */ /* 0x002fcc00078e0002 */
[----:B0-----:R-:W3:Y:S01]  /*0b60*/  LDG.E.U16 R2, desc[UR10][R2.64] ;  /* 0x0000000a02027981 */ /* 0x001ee2000c1e1500 */
[----:B--2---:R-:W-:-:S06]  /*0b70*/  IMAD.WIDE R4, R9, 0x2, R4 ;  /* 0x0000000209047825 */ /* 0x004fcc00078e0204 */
[----:B------:R-:W2:Y:S01]  /*0b80*/  LDG.E.U16 R4, desc[UR10][R4.64] ;  /* 0x0000000a04047981 */ /* 0x000ea2000c1e1500 */
[----:B---3--:R-:W-:Y:S02]  /*0b90*/  HADD2.F32 R7, -RZ, R2.H0_H0 ;  /* 0x20000002ff077230 */ /* 0x008fe40000004100 */
[----:B--2---:R-:W-:-:S05]  /*0ba0*/  HADD2.F32 R6, -RZ, R4.H0_H0 ;  /* 0x20000004ff067230 */ /* 0x004fca0000004100 */
[----:B------:R-:W-:-:S07]  /*0bb0*/  FFMA R20, R7, R6, R20 ;  /* 0x0000000607147223 */ /* 0x000fce0000000014 */
.L_x_70:
[----:B------:R-:W1:Y:S01]  /*0bc0*/  LDC.64 R2, c[0x0][0x398] ;  /* 0x0000e600ff027b82 */ /* 0x000e620000000a00 */
[----:B------:R-:W-:Y:S02]  /*0bd0*/  IADD3 R13, PT, PT, R0, R13, RZ ;  /* 0x0000000d000d7210 */ /* 0x000fe40007ffe0ff */
[----:B------:R-:W-:-:S03]  /*0be0*/  F2FP.F16.F32.PACK_AB R20, RZ, R20 ;  /* 0x00000014ff14723e */ /* 0x000fc600000000ff */
[----:B-1----:R-:W-:-:S05]  /*0bf0*/  IMAD.WIDE R2, R13, 0x2, R2 ;  /* 0x000000020d027825 */ /* 0x002fca00078e0202 */
[----:B0-----:R-:W-:Y:S01]  /*0c00*/  STG.E.U16 desc[UR10][R2.64], R20 ;  /* 0x0000001402007986 */ /* 0x001fe2000c10150a */
[----:B------:R-:W-:Y:S05]  /*0c10*/  EXIT ;  /* 0x000000000000794d */ /* 0x000fea0003800000 */
.L_x_73:
        /* <DEDUP_REMOVED lines=14> */
.L_x_79:


//--------------------- .nv.shared._Z25tensor_core_matmul_smem2dILi2ELi2EEviP6__halfS1_S1_ --------------------------
	.section	.nv.shared._Z25tensor_core_matmul_smem2dILi2ELi2EEviP6__halfS1_S1_,"aw",@nobits
	.sectionflags	@""
	.align	2
.nv.shared._Z25tensor_core_matmul_smem2dILi2ELi2EEviP6__halfS1_S1_:
	.zero		5120


//--------------------- .nv.shared.reserved.0     --------------------------
	.section	.nv.shared.reserved.0,"aw",@nobits
	.weak		__nv_reservedSMEM_offset_0_alias
	.size		__nv_reservedSMEM_offset_0_alias, 0, 64
	.other		__nv_reservedSMEM_offset_0_alias,@"STO_CUDA_RESERVED_SHARED STV_DEFAULT"
__nv_reservedSMEM_offset_0_alias:
	.zero		0
	.zero		64


//--------------------- .nv.shared._Z23tensor_core_matmul_smemILi32ELi8EEviP6__halfS1_S1_ --------------------------
	.section	.nv.shared._Z23tensor_core_matmul_smemILi32ELi8EEviP6__halfS1_S1_,"aw",@nobits
	.sectionflags	@""
	.align	2
.nv.shared._Z23tensor_core_matmul_smemILi32ELi8EEviP6__halfS1_S1_:
	.zero		17408


//--------------------- .nv.shared._Z12tiled_matmuliP6__halfS0_S0_ --------------------------
	.section	.nv.shared._Z12tiled_matmuliP6__halfS0_S0_,"aw",@nobits
	.sectionflags	@""
	.align	2
.nv.shared._Z12tiled_matmuliP6__halfS0_S0_:
	.zero		5120


//--------------------- .nv.constant0._Z25tensor_core_matmul_smem2dILi2ELi2EEviP6__halfS1_S1_ --------------------------
	.section	.nv.constant0._Z25tensor_core_matmul_smem2dILi2ELi2EEviP6__halfS1_S1_,"a",@progbits
	.sectionflags	@""
	.align	4
.nv.constant0._Z25tensor_core_matmul_smem2dILi2ELi2EEviP6__halfS1_S1_:
	.zero		928


//--------------------- .nv.constant0._Z23tensor_core_matmul_smemILi32ELi8EEviP6__halfS1_S1_ --------------------------
	.section	.nv.constant0._Z23tensor_core_matmul_smemILi32ELi8EEviP6__halfS1_S1_,"a",@progbits
	.sectionflags	@""
	.align	4
.nv.constant0._Z23tensor_core_matmul_smemILi32ELi8EEviP6__halfS1_S1_:
	.zero		928


//--------------------- .nv.constant0._Z18tensor_core_matmuliP6__halfS0_S0_ --------------------------
	.section	.nv.constant0._Z18tensor_core_matmuliP6__halfS0_S0_,"a",@progbits
	.sectionflags	@""
	.align	4
.nv.constant0._Z18tensor_core_matmuliP6__halfS0_S0_:
	.zero		928


//--------------------- .nv.constant0._Z12tiled_matmuliP6__halfS0_S0_ --------------------------
	.section	.nv.constant0._Z12tiled_matmuliP6__halfS0_S0_,"a",@progbits
	.sectionflags	@""
	.align	4
.nv.constant0._Z12tiled_matmuliP6__halfS0_S0_:
	.zero		928


//--------------------- .nv.constant0._Z11matmul_elemiP6__halfS0_S0_ --------------------------
	.section	.nv.constant0._Z11matmul_elemiP6__halfS0_S0_,"a",@progbits
	.sectionflags	@""
	.align	4
.nv.constant0._Z11matmul_elemiP6__halfS0_S0_:
	.zero		928


//--------------------- SYMBOLS --------------------------

	.type		.nv.reservedSmem.offset0,@object
	.size		.nv.reservedSmem.offset0,0x4
	.type		.nv.reservedSmem.cap,@object
	.size		.nv.reservedSmem.cap,0x4
